//
// Generated by NVIDIA NVVM Compiler
//
// Compiler Build ID: CL-36424714
// Cuda compilation tools, release 13.0, V13.0.88
// Based on NVVM 20.0.0
//

.version 9.0
.target sm_100
.address_size 64

	// .globl	_Z7dkernelPlS_iiiiii
.const .align 8 .b8 filter[32768];
.extern .shared .align 16 .b8 sharedMemory[];

.visible .entry _Z7dkernelPlS_iiiiii(
	.param .u64 .ptr .align 1 _Z7dkernelPlS_iiiiii_param_0,
	.param .u64 .ptr .align 1 _Z7dkernelPlS_iiiiii_param_1,
	.param .u32 _Z7dkernelPlS_iiiiii_param_2,
	.param .u32 _Z7dkernelPlS_iiiiii_param_3,
	.param .u32 _Z7dkernelPlS_iiiiii_param_4,
	.param .u32 _Z7dkernelPlS_iiiiii_param_5,
	.param .u32 _Z7dkernelPlS_iiiiii_param_6,
	.param .u32 _Z7dkernelPlS_iiiiii_param_7
)
{
	.reg .pred 	%p<52>;
	.reg .b32 	%r<328>;
	.reg .b64 	%rd<124>;

	ld.param.u64 	%rd12, [_Z7dkernelPlS_iiiiii_param_0];
	ld.param.u64 	%rd11, [_Z7dkernelPlS_iiiiii_param_1];
	ld.param.u32 	%r119, [_Z7dkernelPlS_iiiiii_param_2];
	ld.param.u32 	%r120, [_Z7dkernelPlS_iiiiii_param_3];
	ld.param.u32 	%r121, [_Z7dkernelPlS_iiiiii_param_4];
	ld.param.u32 	%r122, [_Z7dkernelPlS_iiiiii_param_5];
	ld.param.u32 	%r123, [_Z7dkernelPlS_iiiiii_param_6];
	cvta.to.global.u64 	%rd13, %rd12;
	mov.u32 	%r1, %ctaid.y;
	mul.lo.s32 	%r124, %r119, %r1;
	mov.u32 	%r125, %ctaid.z;
	mov.u32 	%r2, %tid.x;
	mad.lo.s32 	%r3, %r120, %r125, %r2;
	mad.lo.s32 	%r126, %r124, %r120, %r3;
	mul.wide.u32 	%rd14, %r126, 8;
	add.s64 	%rd15, %rd13, %rd14;
	ld.global.u64 	%rd16, [%rd15];
	shl.b32 	%r127, %r2, 3;
	mov.u32 	%r128, sharedMemory;
	add.s32 	%r4, %r128, %r127;
	st.shared.u64 	[%r4], %rd16;
	bar.sync 	0;
	shr.u32 	%r129, %r122, 31;
	add.s32 	%r130, %r122, %r129;
	shr.s32 	%r5, %r130, 1;
	add.s32 	%r131, %r5, 1;
	sub.s32 	%r132, %r119, %r125;
	min.s32 	%r133, %r131, %r132;
	min.s32 	%r134, %r5, %r125;
	sub.s32 	%r275, %r5, %r133;
	add.s32 	%r7, %r134, %r5;
	setp.ge.s32 	%p1, %r275, %r7;
	@%p1 bra 	$L__BB0_89;
	mov.u32 	%r135, %ctaid.x;
	add.s32 	%r136, %r123, 1;
	shr.u32 	%r137, %r136, 31;
	add.s32 	%r138, %r136, %r137;
	shr.s32 	%r139, %r138, 1;
	shl.b32 	%r140, %r120, 3;
	add.s32 	%r8, %r4, %r140;
	mad.lo.s32 	%r141, %r121, %r135, %r1;
	mul.lo.s32 	%r9, %r141, %r122;
	min.s32 	%r10, %r120, %r139;
	add.s32 	%r11, %r120, -1;
	sub.s32 	%r142, %r123, %r139;
	min.s32 	%r12, %r11, %r142;
	and.b32  	%r13, %r10, 7;
	and.b32  	%r14, %r12, 7;
	shr.u32 	%r143, %r123, 31;
	add.s32 	%r144, %r123, %r143;
	shr.s32 	%r15, %r144, 1;
	mul.lo.s32 	%r16, %r119, %r135;
	cvta.to.global.u64 	%rd1, %rd11;
	mov.u64 	%rd73, filter;
$L__BB0_2:
	setp.lt.s32 	%p2, %r10, 1;
	add.s32 	%r275, %r275, 1;
	mov.b64 	%rd122, 0;
	st.shared.u64 	[%r8], %rd122;
	add.s32 	%r145, %r9, %r275;
	mad.lo.s32 	%r19, %r145, %r123, %r15;
	@%p2 bra 	$L__BB0_44;
	setp.lt.u32 	%p3, %r10, 8;
	mov.b32 	%r294, 0;
	mov.u32 	%r278, %r294;
	@%p3 bra 	$L__BB0_22;
	mov.b32 	%r276, 0;
	cvt.s64.s32 	%rd23, %r19;
	mov.u32 	%r278, %r276;
$L__BB0_5:
	.pragma "nounroll";
	add.s32 	%r22, %r276, %r2;
	setp.ge.s32 	%p4, %r22, %r120;
	shl.b32 	%r149, %r276, 3;
	add.s32 	%r23, %r4, %r149;
	@%p4 bra 	$L__BB0_7;
	ld.shared.u64 	%rd18, [%r23];
	add.s32 	%r150, %r276, %r19;
	mul.wide.s32 	%rd19, %r150, 8;
	add.s64 	%rd21, %rd73, %rd19;
	ld.const.u64 	%rd22, [%rd21];
	cvt.u32.u64 	%r151, %rd22;
	cvt.u32.u64 	%r152, %rd18;
	mad.lo.s32 	%r278, %r151, %r152, %r278;
$L__BB0_7:
	add.s32 	%r153, %r22, 1;
	setp.ge.s32 	%p5, %r153, %r120;
	cvt.s64.s32 	%rd24, %r276;
	add.s64 	%rd25, %rd24, %rd23;
	shl.b64 	%rd26, %rd25, 3;
	add.s64 	%rd2, %rd73, %rd26;
	@%p5 bra 	$L__BB0_9;
	ld.shared.u64 	%rd28, [%r23+8];
	ld.const.u64 	%rd29, [%rd2+8];
	cvt.u32.u64 	%r154, %rd28;
	cvt.u32.u64 	%r155, %rd29;
	mad.lo.s32 	%r278, %r155, %r154, %r278;
$L__BB0_9:
	add.s32 	%r156, %r22, 2;
	setp.ge.s32 	%p6, %r156, %r120;
	@%p6 bra 	$L__BB0_11;
	ld.shared.u64 	%rd30, [%r23+16];
	ld.const.u64 	%rd31, [%rd2+16];
	cvt.u32.u64 	%r157, %rd30;
	cvt.u32.u64 	%r158, %rd31;
	mad.lo.s32 	%r278, %r158, %r157, %r278;
$L__BB0_11:
	add.s32 	%r159, %r22, 3;
	setp.ge.s32 	%p7, %r159, %r120;
	@%p7 bra 	$L__BB0_13;
	ld.shared.u64 	%rd32, [%r23+24];
	ld.const.u64 	%rd33, [%rd2+24];
	cvt.u32.u64 	%r160, %rd32;
	cvt.u32.u64 	%r161, %rd33;
	mad.lo.s32 	%r278, %r161, %r160, %r278;
$L__BB0_13:
	add.s32 	%r162, %r22, 4;
	setp.ge.s32 	%p8, %r162, %r120;
	@%p8 bra 	$L__BB0_15;
	ld.shared.u64 	%rd34, [%r23+32];
	ld.const.u64 	%rd35, [%rd2+32];
	cvt.u32.u64 	%r163, %rd34;
	cvt.u32.u64 	%r164, %rd35;
	mad.lo.s32 	%r278, %r164, %r163, %r278;
$L__BB0_15:
	add.s32 	%r165, %r22, 5;
	setp.ge.s32 	%p9, %r165, %r120;
	@%p9 bra 	$L__BB0_17;
	ld.shared.u64 	%rd36, [%r23+40];
	ld.const.u64 	%rd37, [%rd2+40];
	cvt.u32.u64 	%r166, %rd36;
	cvt.u32.u64 	%r167, %rd37;
	mad.lo.s32 	%r278, %r167, %r166, %r278;
$L__BB0_17:
	add.s32 	%r168, %r22, 6;
	setp.ge.s32 	%p10, %r168, %r120;
	@%p10 bra 	$L__BB0_19;
	ld.shared.u64 	%rd38, [%r23+48];
	ld.const.u64 	%rd39, [%rd2+48];
	cvt.u32.u64 	%r169, %rd38;
	cvt.u32.u64 	%r170, %rd39;
	mad.lo.s32 	%r278, %r170, %r169, %r278;
$L__BB0_19:
	add.s32 	%r171, %r22, 7;
	setp.ge.s32 	%p11, %r171, %r120;
	@%p11 bra 	$L__BB0_21;
	ld.shared.u64 	%rd40, [%r23+56];
	ld.const.u64 	%rd41, [%rd2+56];
	cvt.u32.u64 	%r172, %rd40;
	cvt.u32.u64 	%r173, %rd41;
	mad.lo.s32 	%r278, %r173, %r172, %r278;
$L__BB0_21:
	add.s32 	%r276, %r276, 8;
	and.b32  	%r294, %r10, 2147483640;
	setp.ne.s32 	%p12, %r276, %r294;
	@%p12 bra 	$L__BB0_5;
$L__BB0_22:
	setp.eq.s32 	%p13, %r13, 0;
	@%p13 bra 	$L__BB0_43;
	add.s32 	%r175, %r13, -1;
	setp.lt.u32 	%p14, %r175, 3;
	@%p14 bra 	$L__BB0_33;
	add.s32 	%r45, %r294, %r2;
	setp.ge.s32 	%p15, %r45, %r120;
	shl.b32 	%r176, %r294, 3;
	add.s32 	%r46, %r4, %r176;
	@%p15 bra 	$L__BB0_26;
	ld.shared.u64 	%rd42, [%r46];
	add.s32 	%r177, %r294, %r19;
	mul.wide.s32 	%rd43, %r177, 8;
	add.s64 	%rd45, %rd73, %rd43;
	ld.const.u64 	%rd46, [%rd45];
	cvt.u32.u64 	%r178, %rd46;
	cvt.u32.u64 	%r179, %rd42;
	mad.lo.s32 	%r278, %r178, %r179, %r278;
$L__BB0_26:
	add.s32 	%r180, %r45, 1;
	setp.ge.s32 	%p16, %r180, %r120;
	cvt.s64.s32 	%rd47, %r19;
	cvt.u64.u32 	%rd48, %r294;
	add.s64 	%rd49, %rd48, %rd47;
	shl.b64 	%rd50, %rd49, 3;
	add.s64 	%rd3, %rd73, %rd50;
	@%p16 bra 	$L__BB0_28;
	ld.shared.u64 	%rd52, [%r46+8];
	ld.const.u64 	%rd53, [%rd3+8];
	cvt.u32.u64 	%r181, %rd52;
	cvt.u32.u64 	%r182, %rd53;
	mad.lo.s32 	%r278, %r182, %r181, %r278;
$L__BB0_28:
	add.s32 	%r183, %r45, 2;
	setp.ge.s32 	%p17, %r183, %r120;
	@%p17 bra 	$L__BB0_30;
	ld.shared.u64 	%rd54, [%r46+16];
	ld.const.u64 	%rd55, [%rd3+16];
	cvt.u32.u64 	%r184, %rd54;
	cvt.u32.u64 	%r185, %rd55;
	mad.lo.s32 	%r278, %r185, %r184, %r278;
$L__BB0_30:
	add.s32 	%r186, %r45, 3;
	setp.ge.s32 	%p18, %r186, %r120;
	@%p18 bra 	$L__BB0_32;
	ld.shared.u64 	%rd56, [%r46+24];
	ld.const.u64 	%rd57, [%rd3+24];
	cvt.u32.u64 	%r187, %rd56;
	cvt.u32.u64 	%r188, %rd57;
	mad.lo.s32 	%r278, %r188, %r187, %r278;
$L__BB0_32:
	add.s32 	%r294, %r294, 4;
$L__BB0_33:
	and.b32  	%r190, %r10, 3;
	setp.eq.s32 	%p19, %r190, 0;
	@%p19 bra 	$L__BB0_43;
	setp.eq.s32 	%p20, %r190, 1;
	@%p20 bra 	$L__BB0_40;
	add.s32 	%r59, %r294, %r2;
	setp.ge.s32 	%p21, %r59, %r120;
	shl.b32 	%r191, %r294, 3;
	add.s32 	%r60, %r4, %r191;
	@%p21 bra 	$L__BB0_37;
	ld.shared.u64 	%rd58, [%r60];
	add.s32 	%r192, %r294, %r19;
	mul.wide.s32 	%rd59, %r192, 8;
	add.s64 	%rd61, %rd73, %rd59;
	ld.const.u64 	%rd62, [%rd61];
	cvt.u32.u64 	%r193, %rd62;
	cvt.u32.u64 	%r194, %rd58;
	mad.lo.s32 	%r278, %r193, %r194, %r278;
$L__BB0_37:
	add.s32 	%r195, %r59, 1;
	setp.ge.s32 	%p22, %r195, %r120;
	@%p22 bra 	$L__BB0_39;
	ld.shared.u64 	%rd63, [%r60+8];
	cvt.s64.s32 	%rd64, %r19;
	cvt.s64.s32 	%rd65, %r294;
	add.s64 	%rd66, %rd65, %rd64;
	shl.b64 	%rd67, %rd66, 3;
	add.s64 	%rd69, %rd73, %rd67;
	ld.const.u64 	%rd70, [%rd69+8];
	cvt.u32.u64 	%r196, %rd70;
	cvt.u32.u64 	%r197, %rd63;
	mad.lo.s32 	%r278, %r196, %r197, %r278;
$L__BB0_39:
	add.s32 	%r294, %r294, 2;
$L__BB0_40:
	and.b32  	%r198, %r10, 1;
	setp.eq.b32 	%p23, %r198, 1;
	not.pred 	%p24, %p23;
	@%p24 bra 	$L__BB0_43;
	add.s32 	%r199, %r294, %r2;
	setp.ge.s32 	%p25, %r199, %r120;
	@%p25 bra 	$L__BB0_43;
	shl.b32 	%r200, %r294, 3;
	add.s32 	%r201, %r4, %r200;
	ld.shared.u64 	%rd71, [%r201];
	add.s32 	%r202, %r294, %r19;
	mul.wide.s32 	%rd72, %r202, 8;
	add.s64 	%rd74, %rd73, %rd72;
	ld.const.u64 	%rd75, [%rd74];
	cvt.u32.u64 	%r203, %rd71;
	cvt.u32.u64 	%r204, %rd75;
	mad.lo.s32 	%r278, %r204, %r203, %r278;
$L__BB0_43:
	cvt.s64.s32 	%rd122, %r278;
$L__BB0_44:
	setp.lt.s32 	%p26, %r12, 1;
	st.shared.u64 	[%r8], %rd122;
	bar.sync 	0;
	mov.b64 	%rd123, 0;
	@%p26 bra 	$L__BB0_86;
	setp.lt.u32 	%p27, %r12, 8;
	mov.b32 	%r320, 0;
	mov.u32 	%r304, %r320;
	@%p27 bra 	$L__BB0_64;
	mov.b32 	%r302, 0;
	mov.u32 	%r304, %r302;
$L__BB0_47:
	.pragma "nounroll";
	setp.lt.u32 	%p28, %r2, %r302;
	sub.s32 	%r208, %r2, %r302;
	shl.b32 	%r209, %r208, 3;
	mov.u32 	%r210, sharedMemory;
	add.s32 	%r73, %r210, %r209;
	not.b32 	%r211, %r302;
	add.s32 	%r212, %r19, %r211;
	mul.wide.s32 	%rd77, %r212, 8;
	mov.u64 	%rd78, filter;
	add.s64 	%rd6, %rd78, %rd77;
	@%p28 bra 	$L__BB0_49;
	ld.shared.u64 	%rd79, [%r73];
	ld.const.u64 	%rd80, [%rd6];
	cvt.u32.u64 	%r213, %rd79;
	cvt.u32.u64 	%r214, %rd80;
	mad.lo.s32 	%r304, %r214, %r213, %r304;
$L__BB0_49:
	setp.le.u32 	%p29, %r2, %r302;
	@%p29 bra 	$L__BB0_51;
	ld.shared.u64 	%rd81, [%r73+-8];
	ld.const.u64 	%rd82, [%rd6+-8];
	cvt.u32.u64 	%r215, %rd81;
	cvt.u32.u64 	%r216, %rd82;
	mad.lo.s32 	%r304, %r216, %r215, %r304;
$L__BB0_51:
	add.s32 	%r217, %r302, 2;
	setp.lt.u32 	%p30, %r2, %r217;
	@%p30 bra 	$L__BB0_53;
	ld.shared.u64 	%rd83, [%r73+-16];
	ld.const.u64 	%rd84, [%rd6+-16];
	cvt.u32.u64 	%r218, %rd83;
	cvt.u32.u64 	%r219, %rd84;
	mad.lo.s32 	%r304, %r219, %r218, %r304;
$L__BB0_53:
	add.s32 	%r220, %r302, 3;
	setp.lt.u32 	%p31, %r2, %r220;
	@%p31 bra 	$L__BB0_55;
	ld.shared.u64 	%rd85, [%r73+-24];
	ld.const.u64 	%rd86, [%rd6+-24];
	cvt.u32.u64 	%r221, %rd85;
	cvt.u32.u64 	%r222, %rd86;
	mad.lo.s32 	%r304, %r222, %r221, %r304;
$L__BB0_55:
	add.s32 	%r223, %r302, 4;
	setp.lt.u32 	%p32, %r2, %r223;
	@%p32 bra 	$L__BB0_57;
	ld.shared.u64 	%rd87, [%r73+-32];
	ld.const.u64 	%rd88, [%rd6+-32];
	cvt.u32.u64 	%r224, %rd87;
	cvt.u32.u64 	%r225, %rd88;
	mad.lo.s32 	%r304, %r225, %r224, %r304;
$L__BB0_57:
	add.s32 	%r226, %r302, 5;
	setp.lt.u32 	%p33, %r2, %r226;
	@%p33 bra 	$L__BB0_59;
	ld.shared.u64 	%rd89, [%r73+-40];
	ld.const.u64 	%rd90, [%rd6+-40];
	cvt.u32.u64 	%r227, %rd89;
	cvt.u32.u64 	%r228, %rd90;
	mad.lo.s32 	%r304, %r228, %r227, %r304;
$L__BB0_59:
	add.s32 	%r229, %r302, 6;
	setp.lt.u32 	%p34, %r2, %r229;
	@%p34 bra 	$L__BB0_61;
	ld.shared.u64 	%rd91, [%r73+-48];
	ld.const.u64 	%rd92, [%rd6+-48];
	cvt.u32.u64 	%r230, %rd91;
	cvt.u32.u64 	%r231, %rd92;
	mad.lo.s32 	%r304, %r231, %r230, %r304;
$L__BB0_61:
	add.s32 	%r232, %r302, 7;
	setp.lt.u32 	%p35, %r2, %r232;
	@%p35 bra 	$L__BB0_63;
	ld.shared.u64 	%rd93, [%r73+-56];
	ld.const.u64 	%rd94, [%rd6+-56];
	cvt.u32.u64 	%r233, %rd93;
	cvt.u32.u64 	%r234, %rd94;
	mad.lo.s32 	%r304, %r234, %r233, %r304;
$L__BB0_63:
	add.s32 	%r302, %r302, 8;
	and.b32  	%r320, %r12, 2147483640;
	setp.ne.s32 	%p36, %r302, %r320;
	@%p36 bra 	$L__BB0_47;
$L__BB0_64:
	setp.eq.s32 	%p37, %r14, 0;
	@%p37 bra 	$L__BB0_85;
	add.s32 	%r236, %r14, -1;
	setp.lt.u32 	%p38, %r236, 3;
	@%p38 bra 	$L__BB0_75;
	setp.lt.u32 	%p39, %r2, %r320;
	sub.s32 	%r237, %r2, %r320;
	shl.b32 	%r238, %r237, 3;
	mov.u32 	%r239, sharedMemory;
	add.s32 	%r95, %r239, %r238;
	not.b32 	%r240, %r320;
	add.s32 	%r241, %r19, %r240;
	mul.wide.s32 	%rd95, %r241, 8;
	mov.u64 	%rd96, filter;
	add.s64 	%rd7, %rd96, %rd95;
	@%p39 bra 	$L__BB0_68;
	ld.shared.u64 	%rd97, [%r95];
	ld.const.u64 	%rd98, [%rd7];
	cvt.u32.u64 	%r242, %rd97;
	cvt.u32.u64 	%r243, %rd98;
	mad.lo.s32 	%r304, %r243, %r242, %r304;
$L__BB0_68:
	setp.le.u32 	%p40, %r2, %r320;
	@%p40 bra 	$L__BB0_70;
	ld.shared.u64 	%rd99, [%r95+-8];
	ld.const.u64 	%rd100, [%rd7+-8];
	cvt.u32.u64 	%r244, %rd99;
	cvt.u32.u64 	%r245, %rd100;
	mad.lo.s32 	%r304, %r245, %r244, %r304;
$L__BB0_70:
	add.s32 	%r246, %r320, 2;
	setp.lt.u32 	%p41, %r2, %r246;
	@%p41 bra 	$L__BB0_72;
	ld.shared.u64 	%rd101, [%r95+-16];
	ld.const.u64 	%rd102, [%rd7+-16];
	cvt.u32.u64 	%r247, %rd101;
	cvt.u32.u64 	%r248, %rd102;
	mad.lo.s32 	%r304, %r248, %r247, %r304;
$L__BB0_72:
	add.s32 	%r249, %r320, 3;
	setp.lt.u32 	%p42, %r2, %r249;
	@%p42 bra 	$L__BB0_74;
	ld.shared.u64 	%rd103, [%r95+-24];
	ld.const.u64 	%rd104, [%rd7+-24];
	cvt.u32.u64 	%r250, %rd103;
	cvt.u32.u64 	%r251, %rd104;
	mad.lo.s32 	%r304, %r251, %r250, %r304;
$L__BB0_74:
	add.s32 	%r320, %r320, 4;
$L__BB0_75:
	and.b32  	%r253, %r12, 3;
	setp.eq.s32 	%p43, %r253, 0;
	@%p43 bra 	$L__BB0_85;
	setp.eq.s32 	%p44, %r253, 1;
	@%p44 bra 	$L__BB0_82;
	setp.lt.u32 	%p45, %r2, %r320;
	sub.s32 	%r254, %r2, %r320;
	shl.b32 	%r255, %r254, 3;
	mov.u32 	%r256, sharedMemory;
	add.s32 	%r108, %r256, %r255;
	not.b32 	%r257, %r320;
	add.s32 	%r258, %r19, %r257;
	mul.wide.s32 	%rd105, %r258, 8;
	mov.u64 	%rd106, filter;
	add.s64 	%rd8, %rd106, %rd105;
	@%p45 bra 	$L__BB0_79;
	ld.shared.u64 	%rd107, [%r108];
	ld.const.u64 	%rd108, [%rd8];
	cvt.u32.u64 	%r259, %rd107;
	cvt.u32.u64 	%r260, %rd108;
	mad.lo.s32 	%r304, %r260, %r259, %r304;
$L__BB0_79:
	setp.le.u32 	%p46, %r2, %r320;
	@%p46 bra 	$L__BB0_81;
	ld.shared.u64 	%rd109, [%r108+-8];
	ld.const.u64 	%rd110, [%rd8+-8];
	cvt.u32.u64 	%r261, %rd109;
	cvt.u32.u64 	%r262, %rd110;
	mad.lo.s32 	%r304, %r262, %r261, %r304;
$L__BB0_81:
	add.s32 	%r320, %r320, 2;
$L__BB0_82:
	and.b32  	%r263, %r12, 1;
	setp.eq.b32 	%p47, %r263, 1;
	not.pred 	%p48, %p47;
	@%p48 bra 	$L__BB0_85;
	setp.lt.u32 	%p49, %r2, %r320;
	@%p49 bra 	$L__BB0_85;
	sub.s32 	%r264, %r2, %r320;
	shl.b32 	%r265, %r264, 3;
	mov.u32 	%r266, sharedMemory;
	add.s32 	%r267, %r266, %r265;
	ld.shared.u64 	%rd111, [%r267];
	not.b32 	%r268, %r320;
	add.s32 	%r269, %r19, %r268;
	mul.wide.s32 	%rd112, %r269, 8;
	mov.u64 	%rd113, filter;
	add.s64 	%rd114, %rd113, %rd112;
	ld.const.u64 	%rd115, [%rd114];
	cvt.u32.u64 	%r270, %rd111;
	cvt.u32.u64 	%r271, %rd115;
	mad.lo.s32 	%r304, %r271, %r270, %r304;
$L__BB0_85:
	cvt.s64.s32 	%rd123, %r304;
$L__BB0_86:
	setp.eq.s32 	%p50, %r2, %r11;
	@%p50 bra 	$L__BB0_88;
	ld.shared.u64 	%rd116, [%r8+8];
	add.s64 	%rd117, %rd116, %rd123;
	st.shared.u64 	[%r8+8], %rd117;
$L__BB0_88:
	bar.sync 	0;
	sub.s32 	%r272, %r5, %r275;
	add.s32 	%r273, %r272, %r16;
	mad.lo.s32 	%r274, %r273, %r120, %r3;
	mul.wide.s32 	%rd118, %r274, 8;
	add.s64 	%rd119, %rd1, %rd118;
	ld.shared.u64 	%rd120, [%r8];
	atom.global.add.u64 	%rd121, [%rd119], %rd120;
	setp.ne.s32 	%p51, %r275, %r7;
	@%p51 bra 	$L__BB0_2;
$L__BB0_89:
	ret;

}


// ===== COMPILED SASS (sm_100) =====

	.target	sm_100

	.elftype	@"ET_EXEC"


//--------------------- .note.nv.tkinfo           --------------------------
	.section	.note.nv.tkinfo,"",@"SHT_NOTE"
	.sectionflags	@"SHF_NOTE_NV_TKINFO"
	.tkinfo
        /*0018*/ 	.word	0x00000002
        /*0030*/ 	.string	""
        /*0030*/ 	.string	"ptxas"
        /*0030*/ 	.string	"Cuda compilation tools, release 13.0, V13.0.88"
        /*0030*/ 	.string	"Build cuda_13.0.r13.0/compiler.36424714_0"
        /*0030*/ 	.string	"-arch sm_100 -m 64 "



//--------------------- .note.nv.cuinfo           --------------------------
	.section	.note.nv.cuinfo,"",@"SHT_NOTE"
	.sectionflags	@"SHF_NOTE_NV_CUINFO"
        /*0018*/ 	.short	0x0002
        /*001a*/ 	.short	0x0064
        /*001c*/ 	.short	0x0082
	.zero		2


//--------------------- .nv.info                  --------------------------
	.section	.nv.info,"",@"SHT_CUDA_INFO"
	.align	4


	//----- nvinfo : EIATTR_REGCOUNT
	.align		4
        /*0000*/ 	.byte	0x04, 0x2f
        /*0002*/ 	.short	(.L_2 - .L_1)
	.align		4
.L_1:
        /*0004*/ 	.word	index@(_Z7dkernelPlS_iiiiii)
        /*0008*/ 	.word	0x00000020


	//----- nvinfo : EIATTR_FRAME_SIZE
	.align		4
.L_2:
        /*000c*/ 	.byte	0x04, 0x11
        /*000e*/ 	.short	(.L_4 - .L_3)
	.align		4
.L_3:
        /*0010*/ 	.word	index@(_Z7dkernelPlS_iiiiii)
        /*0014*/ 	.word	0x00000000


	//----- nvinfo : EIATTR_MIN_STACK_SIZE
	.align		4
.L_4:
        /*0018*/ 	.byte	0x04, 0x12
        /*001a*/ 	.short	(.L_6 - .L_5)
	.align		4
.L_5:
        /*001c*/ 	.word	index@(_Z7dkernelPlS_iiiiii)
        /*0020*/ 	.word	0x00000000
.L_6:


//--------------------- .nv.compat                --------------------------
	.section	.nv.compat,"",@"SHT_CUDA_COMPAT_INFO"
	.align	4
        /*0000*/ 	.byte	0x02, 0x09, 0x00, 0x00, 0x02, 0x02, 0x01, 0x00, 0x02, 0x05, 0x05, 0x00, 0x03, 0x07, 0x01, 0x01
        /*0010*/ 	.byte	0x02, 0x03, 0x00, 0x00, 0x02, 0x06, 0x01, 0x00, 0x04, 0x0b, 0x08, 0x00, 0x09, 0x00, 0x00, 0x00
        /*0020*/ 	.byte	0x00, 0x00, 0x00, 0x00


//--------------------- .nv.info._Z7dkernelPlS_iiiiii --------------------------
	.section	.nv.info._Z7dkernelPlS_iiiiii,"",@"SHT_CUDA_INFO"
	.sectionflags	@""
	.align	4


	//----- nvinfo : EIATTR_CUDA_API_VERSION
	.align		4
        /*0000*/ 	.byte	0x04, 0x37
        /*0002*/ 	.short	(.L_8 - .L_7)
.L_7:
        /*0004*/ 	.word	0x00000082


	//----- nvinfo : EIATTR_KPARAM_INFO
	.align		4
.L_8:
        /*0008*/ 	.byte	0x04, 0x17
        /*000a*/ 	.short	(.L_10 - .L_9)
.L_9:
        /*000c*/ 	.word	0x00000000
        /*0010*/ 	.short	0x0007
        /*0012*/ 	.short	0x0024
        /*0014*/ 	.byte	0x00, 0xf0, 0x11, 0x00


	//----- nvinfo : EIATTR_KPARAM_INFO
	.align		4
.L_10:
        /*0018*/ 	.byte	0x04, 0x17
        /*001a*/ 	.short	(.L_12 - .L_11)
.L_11:
        /*001c*/ 	.word	0x00000000
        /*0020*/ 	.short	0x0006
        /*0022*/ 	.short	0x0020
        /*0024*/ 	.byte	0x00, 0xf0, 0x11, 0x00


	//----- nvinfo : EIATTR_KPARAM_INFO
	.align		4
.L_12:
        /*0028*/ 	.byte	0x04, 0x17
        /*002a*/ 	.short	(.L_14 - .L_13)
.L_13:
        /*002c*/ 	.word	0x00000000
        /*0030*/ 	.short	0x0005
        /*0032*/ 	.short	0x001c
        /*0034*/ 	.byte	0x00, 0xf0, 0x11, 0x00


	//----- nvinfo : EIATTR_KPARAM_INFO
	.align		4
.L_14:
        /*0038*/ 	.byte	0x04, 0x17
        /*003a*/ 	.short	(.L_16 - .L_15)
.L_15:
        /*003c*/ 	.word	0x00000000
        /*0040*/ 	.short	0x0004
        /*0042*/ 	.short	0x0018
        /*0044*/ 	.byte	0x00, 0xf0, 0x11, 0x00


	//----- nvinfo : EIATTR_KPARAM_INFO
	.align		4
.L_16:
        /*0048*/ 	.byte	0x04, 0x17
        /*004a*/ 	.short	(.L_18 - .L_17)
.L_17:
        /*004c*/ 	.word	0x00000000
        /*0050*/ 	.short	0x0003
        /*0052*/ 	.short	0x0014
        /*0054*/ 	.byte	0x00, 0xf0, 0x11, 0x00


	//----- nvinfo : EIATTR_KPARAM_INFO
	.align		4
.L_18:
        /*0058*/ 	.byte	0x04, 0x17
        /*005a*/ 	.short	(.L_20 - .L_19)
.L_19:
        /*005c*/ 	.word	0x00000000
        /*0060*/ 	.short	0x0002
        /*0062*/ 	.short	0x0010
        /*0064*/ 	.byte	0x00, 0xf0, 0x11, 0x00


	//----- nvinfo : EIATTR_KPARAM_INFO
	.align		4
.L_20:
        /*0068*/ 	.byte	0x04, 0x17
        /*006a*/ 	.short	(.L_22 - .L_21)
.L_21:
        /*006c*/ 	.word	0x00000000
        /*0070*/ 	.short	0x0001
        /*0072*/ 	.short	0x0008
        /*0074*/ 	.byte	0x00, 0xf5, 0x21, 0x00


	//----- nvinfo : EIATTR_KPARAM_INFO
	.align		4
.L_22:
        /*0078*/ 	.byte	0x04, 0x17
        /*007a*/ 	.short	(.L_24 - .L_23)
.L_23:
        /*007c*/ 	.word	0x00000000
        /*0080*/ 	.short	0x0000
        /*0082*/ 	.short	0x0000
        /*0084*/ 	.byte	0x00, 0xf5, 0x21, 0x00


	//----- nvinfo : EIATTR_SPARSE_MMA_MASK
	.align		4
.L_24:
        /*0088*/ 	.byte	0x03, 0x50
        /*008a*/ 	.short	0x0000


	//----- nvinfo : EIATTR_MAXREG_COUNT
	.align		4
        /*008c*/ 	.byte	0x03, 0x1b
        /*008e*/ 	.short	0x00ff


	//----- nvinfo : EIATTR_NUM_BARRIERS
	.align		4
        /*0090*/ 	.byte	0x02, 0x4c
        /*0092*/ 	.byte	0x01
	.zero		1


	//----- nvinfo : EIATTR_MERCURY_ISA_VERSION
	.align		4
        /*0094*/ 	.byte	0x03, 0x5f
        /*0096*/ 	.short	0x0101


	//----- nvinfo : EIATTR_VRC_CTA_INIT_COUNT
	.align		4
        /*0098*/ 	.byte	0x02, 0x4a
	.zero		1
	.zero		1


	//----- nvinfo : EIATTR_EXIT_INSTR_OFFSETS
	.align		4
        /*009c*/ 	.byte	0x04, 0x1c
        /*009e*/ 	.short	(.L_26 - .L_25)


	//   ....[0]....
.L_25:
        /*00a0*/ 	.word	0x000001b0


	//   ....[1]....
        /*00a4*/ 	.word	0x00001400


	//----- nvinfo : EIATTR_CRS_STACK_SIZE
	.align		4
.L_26:
        /*00a8*/ 	.byte	0x04, 0x1e
        /*00aa*/ 	.short	(.L_28 - .L_27)
.L_27:
        /*00ac*/ 	.word	0x00000000


	//----- nvinfo : EIATTR_CBANK_PARAM_SIZE
	.align		4
.L_28:
        /*00b0*/ 	.byte	0x03, 0x19
        /*00b2*/ 	.short	0x0028


	//----- nvinfo : EIATTR_PARAM_CBANK
	.align		4
        /*00b4*/ 	.byte	0x04, 0x0a
        /*00b6*/ 	.short	(.L_30 - .L_29)
	.align		4
.L_29:
        /*00b8*/ 	.word	index@(.nv.constant0._Z7dkernelPlS_iiiiii)
        /*00bc*/ 	.short	0x0380
        /*00be*/ 	.short	0x0028


	//----- nvinfo : EIATTR_SW_WAR
	.align		4
.L_30:
        /*00c0*/ 	.byte	0x04, 0x36
        /*00c2*/ 	.short	(.L_32 - .L_31)
.L_31:
        /*00c4*/ 	.word	0x00000008
.L_32:


//--------------------- .nv.callgraph             --------------------------
	.section	.nv.callgraph,"",@"SHT_CUDA_CALLGRAPH"
	.align	4
	.sectionentsize	8
	.align		4
        /*0000*/ 	.word	0x00000000
	.align		4
        /*0004*/ 	.word	0xffffffff
	.align		4
        /*0008*/ 	.word	0x00000000
	.align		4
        /*000c*/ 	.word	0xfffffffe
	.align		4
        /*0010*/ 	.word	0x00000000
	.align		4
        /*0014*/ 	.word	0xfffffffd
	.align		4
        /*0018*/ 	.word	0x00000000
	.align		4
        /*001c*/ 	.word	0xfffffffc


//--------------------- .nv.constant3             --------------------------
	.section	.nv.constant3,"a",@progbits
	.align	8
.nv.constant3:
	.type		filter,@object
	.size		filter,(.L_0 - filter)
filter:
	.zero		32768
.L_0:


//--------------------- .text._Z7dkernelPlS_iiiiii --------------------------
	.section	.text._Z7dkernelPlS_iiiiii,"ax",@progbits
	.align	128
        .global         _Z7dkernelPlS_iiiiii
        .type           _Z7dkernelPlS_iiiiii,@function
        .size           _Z7dkernelPlS_iiiiii,(.L_x_15 - _Z7dkernelPlS_iiiiii)
        .other          _Z7dkernelPlS_iiiiii,@"STO_CUDA_ENTRY STV_DEFAULT"
_Z7dkernelPlS_iiiiii:
.text._Z7dkernelPlS_iiiiii:
[----:B------:R-:W-:Y:S01]  /*0000*/  LDC R1, c[0x0][0x37c] ;  /* 0x0000df00ff017b82 */ /* 0x000fe20000000800 */
[----:B------:R-:W0:Y:S07]  /*0010*/  S2R R2, SR_TID.X ;  /* 0x0000000000027919 */ /* 0x000e2e0000002100 */
[----:B------:R-:W1:Y:S01]  /*0020*/  S2UR UR7, SR_CTAID.Y ;  /* 0x00000000000779c3 */ /* 0x000e620000002600 */
[----:B------:R-:W2:Y:S07]  /*0030*/  LDCU.64 UR8, c[0x0][0x358] ;  /* 0x00006b00ff0877ac */ /* 0x000eae0008000a00 */
[----:B------:R-:W1:Y:S08]  /*0040*/  LDC.64 R14, c[0x0][0x390] ;  /* 0x0000e400ff0e7b82 */ /* 0x000e700000000a00 */
[----:B------:R-:W0:Y:S08]  /*0050*/  S2UR UR6, SR_CTAID.Z ;  /* 0x00000000000679c3 */ /* 0x000e300000002700 */
[----:B------:R-:W3:Y:S01]  /*0060*/  LDC.64 R4, c[0x0][0x380] ;  /* 0x0000e000ff047b82 */ /* 0x000ee20000000a00 */
[----:B-1----:R-:W-:-:S07]  /*0070*/  IMAD R3, R14, UR7, RZ ;  /* 0x000000070e037c24 */ /* 0x002fce000f8e02ff */
[----:B------:R-:W1:Y:S01]  /*0080*/  LDC R7, c[0x0][0x39c] ;  /* 0x0000e700ff077b82 */ /* 0x000e620000000800 */
[----:B0-----:R-:W-:-:S04]  /*0090*/  IMAD R0, R15, UR6, R2 ;  /* 0x000000060f007c24 */ /* 0x001fc8000f8e0202 */
[----:B------:R-:W-:-:S04]  /*00a0*/  IMAD R3, R3, R15, R0 ;  /* 0x0000000f03037224 */ /* 0x000fc800078e0200 */
[----:B---3--:R-:W-:-:S05]  /*00b0*/  IMAD.WIDE.U32 R4, R3, 0x8, R4 ;  /* 0x0000000803047825 */ /* 0x008fca00078e0004 */
[----:B--2---:R0:W2:Y:S01]  /*00c0*/  LDG.E.64 R8, desc[UR8][R4.64] ;  /* 0x0000000804087981 */ /* 0x0040a2000c1e1b00 */
[----:B------:R-:W3:Y:S01]  /*00d0*/  S2UR UR5, SR_CgaCtaId ;  /* 0x00000000000579c3 */ /* 0x000ee20000008800 */
[----:B------:R-:W-:Y:S01]  /*00e0*/  UMOV UR4, 0x400 ;  /* 0x0000040000047882 */ /* 0x000fe20000000000 */
[----:B------:R-:W-:Y:S01]  /*00f0*/  VIADD R14, R14, -UR6 ;  /* 0x800000060e0e7c36 */ /* 0x000fe20008000000 */
[----:B-1----:R-:W-:-:S04]  /*0100*/  LEA.HI R7, R7, R7, RZ, 0x1 ;  /* 0x0000000707077211 */ /* 0x002fc800078f08ff */
[----:B------:R-:W-:-:S04]  /*0110*/  SHF.R.S32.HI R7, RZ, 0x1, R7 ;  /* 0x00000001ff077819 */ /* 0x000fc80000011407 */
[C---:B------:R-:W-:Y:S02]  /*0120*/  VIADDMNMX R14, R7.reuse, 0x1, R14, PT ;  /* 0x00000001070e7846 */ /* 0x040fe4000380010e */
[----:B------:R-:W-:-:S03]  /*0130*/  VIMNMX R6, PT, PT, R7, UR6, PT ;  /* 0x0000000607067c48 */ /* 0x000fc6000bfe0100 */
[C---:B------:R-:W-:Y:S02]  /*0140*/  IMAD.IADD R14, R7.reuse, 0x1, -R14 ;  /* 0x00000001070e7824 */ /* 0x040fe400078e0a0e */
[----:B------:R-:W-:-:S05]  /*0150*/  IMAD.IADD R6, R7, 0x1, R6 ;  /* 0x0000000107067824 */ /* 0x000fca00078e0206 */
[----:B------:R-:W-:Y:S01]  /*0160*/  ISETP.GE.AND P0, PT, R14, R6, PT ;  /* 0x000000060e00720c */ /* 0x000fe20003f06270 */
[----:B---3--:R-:W-:-:S06]  /*0170*/  ULEA UR4, UR5, UR4, 0x18 ;  /* 0x0000000405047291 */ /* 0x008fcc000f8ec0ff */
[----:B0-----:R-:W-:-:S05]  /*0180*/  LEA R4, R2, UR4, 0x3 ;  /* 0x0000000402047c11 */ /* 0x001fca000f8e18ff */
[----:B--2---:R0:W-:Y:S01]  /*0190*/  STS.64 [R4], R8 ;  /* 0x0000000804007388 */ /* 0x0041e20000000a00 */
[----:B------:R-:W-:Y:S06]  /*01a0*/  BAR.SYNC.DEFER_BLOCKING 0x0 ;  /* 0x0000000000007b1d */ /* 0x000fec0000010000 */
[----:B------:R-:W-:Y:S05]  /*01b0*/  @P0 EXIT ;  /* 0x000000000000094d */ /* 0x000fea0003800000 */
[----:B------:R-:W1:Y:S01]  /*01c0*/  LDCU UR10, c[0x0][0x3a0] ;  /* 0x00007400ff0a77ac */ /* 0x000e620008000800 */
[----:B------:R-:W2:Y:S01]  /*01d0*/  S2UR UR12, SR_CTAID.X ;  /* 0x00000000000c79c3 */ /* 0x000ea20000002500 */
[----:B------:R-:W-:Y:S01]  /*01e0*/  IADD3 R5, PT, PT, R15, -0x1, RZ ;  /* 0xffffffff0f057810 */ /* 0x000fe20007ffe0ff */
[----:B------:R-:W2:Y:S01]  /*01f0*/  LDCU UR5, c[0x0][0x398] ;  /* 0x00007300ff0577ac */ /* 0x000ea20008000800 */
[----:B-1----:R-:W-:Y:S02]  /*0200*/  UIADD3 UR4, UPT, UPT, UR10, 0x1, URZ ;  /* 0x000000010a047890 */ /* 0x002fe4000fffe0ff */
[----:B------:R-:W-:Y:S02]  /*0210*/  ULEA.HI UR6, UR10, UR10, URZ, 0x1 ;  /* 0x0000000a0a067291 */ /* 0x000fe4000f8f08ff */
[----:B------:R-:W-:Y:S02]  /*0220*/  ULEA.HI UR4, UR4, UR4, URZ, 0x1 ;  /* 0x0000000404047291 */ /* 0x000fe4000f8f08ff */
[----:B------:R-:W-:-:S02]  /*0230*/  USHF.R.S32.HI UR6, URZ, 0x1, UR6 ;  /* 0x00000001ff067899 */ /* 0x000fc40008011406 */
[----:B------:R-:W-:Y:S02]  /*0240*/  USHF.R.S32.HI UR4, URZ, 0x1, UR4 ;  /* 0x00000001ff047899 */ /* 0x000fe40008011404 */
[----:B--2---:R-:W-:-:S04]  /*0250*/  UIMAD UR5, UR12, UR5, UR7 ;  /* 0x000000050c0572a4 */ /* 0x004fc8000f8e0207 */
[----:B0-----:R-:W-:Y:S01]  /*0260*/  IMAD R8, RZ, RZ, -UR4 ;  /* 0x80000004ff087e24 */ /* 0x001fe2000f8e02ff */
[C---:B------:R-:W-:Y:S01]  /*0270*/  VIMNMX R16, PT, PT, R15.reuse, UR4, PT ;  /* 0x000000040f107c48 */ /* 0x040fe2000bfe0100 */
[----:B------:R-:W-:-:S03]  /*0280*/  IMAD R15, R15, 0x8, R4 ;  /* 0x000000080f0f7824 */ /* 0x000fc600078e0204 */
[----:B------:R-:W-:Y:S02]  /*0290*/  VIADDMNMX R3, R8, UR10, R5, PT ;  /* 0x0000000a08037c46 */ /* 0x000fe4000b800105 */
[----:B------:R-:W-:Y:S02]  /*02a0*/  LOP3.LUT R18, R16, 0x7, RZ, 0xc0, !PT ;  /* 0x0000000710127812 */ /* 0x000fe400078ec0ff */
[----:B------:R-:W-:-:S07]  /*02b0*/  LOP3.LUT R19, R3, 0x7, RZ, 0xc0, !PT ;  /* 0x0000000703137812 */ /* 0x000fce00078ec0ff */
.L_x_13:
[----:B0-----:R-:W0:Y:S01]  /*02c0*/  LDC R9, c[0x0][0x39c] ;  /* 0x0000e700ff097b82 */ /* 0x001e220000000800 */
[----:B------:R1:W-:Y:S01]  /*02d0*/  STS.64 [R15], RZ ;  /* 0x000000ff0f007388 */ /* 0x0003e20000000a00 */
[----:B------:R-:W-:Y:S01]  /*02e0*/  ISETP.GE.AND P0, PT, R16, 0x1, PT ;  /* 0x000000011000780c */ /* 0x000fe20003f06270 */
[----:B------:R-:W-:-:S05]  /*02f0*/  VIADD R14, R14, 0x1 ;  /* 0x000000010e0e7836 */ /* 0x000fca0000000000 */
[----:B------:R-:W2:Y:S01]  /*0300*/  LDC R11, c[0x0][0x3a0] ;  /* 0x0000e800ff0b7b82 */ /* 0x000ea20000000800 */
[----:B------:R-:W-:Y:S01]  /*0310*/  ISETP.NE.AND P1, PT, R14, R6, PT ;  /* 0x000000060e00720c */ /* 0x000fe20003f25270 */
[----:B0-----:R-:W-:Y:S01]  /*0320*/  IMAD R10, R9, UR5, R14 ;  /* 0x00000005090a7c24 */ /* 0x001fe2000f8e020e */
[----:B------:R-:W-:-:S03]  /*0330*/  CS2R R8, SRZ ;  /* 0x0000000000087805 */ /* 0x000fc6000001ff00 */
[----:B--2---:R-:W-:Y:S01]  /*0340*/  IMAD R10, R10, R11, UR6 ;  /* 0x000000060a0a7e24 */ /* 0x004fe2000f8e020b */
[----:B-1----:R-:W-:Y:S07]  /*0350*/  @!P0 BRA `(.L_x_0) ;  /* 0x0000000400d88947 */ /* 0x002fee0003800000 */
[----:B------:R-:W-:Y:S02]  /*0360*/  ISETP.GE.U32.AND P0, PT, R16, 0x8, PT ;  /* 0x000000081000780c */ /* 0x000fe40003f06070 */
[----:B------:R-:W-:-:S11]  /*0370*/  CS2R R8, SRZ ;  /* 0x0000000000087805 */ /* 0x000fd6000001ff00 */
[----:B------:R-:W-:Y:S05]  /*0380*/  @!P0 BRA `(.L_x_1) ;  /* 0x0000000000cc8947 */ /* 0x000fea0003800000 */
[----:B------:R-:W-:Y:S02]  /*0390*/  HFMA2 R13, -RZ, RZ, 0, 0 ;  /* 0x00000000ff0d7431 */ /* 0x000fe400000001ff */
[----:B------:R-:W-:Y:S01]  /*03a0*/  IMAD.MOV.U32 R8, RZ, RZ, RZ ;  /* 0x000000ffff087224 */ /* 0x000fe200078e00ff */
[----:B------:R-:W-:Y:S01]  /*03b0*/  LOP3.LUT R9, R16, 0x7ffffff8, RZ, 0xc0, !PT ;  /* 0x7ffffff810097812 */ /* 0x000fe200078ec0ff */
[----:B------:R-:W0:Y:S06]  /*03c0*/  LDCU UR4, c[0x0][0x394] ;  /* 0x00007280ff0477ac */ /* 0x000e2c0008000800 */
.L_x_2:
[----:B------:R-:W-:Y:S01]  /*03d0*/  IMAD.IADD R20, R2, 0x1, R13 ;  /* 0x0000000102147824 */ /* 0x000fe200078e020d */
[----:B------:R-:W-:-:S03]  /*03e0*/  LEA R11, R13, R4, 0x3 ;  /* 0x000000040d0b7211 */ /* 0x000fc600078e18ff */
[C---:B------:R-:W-:Y:S01]  /*03f0*/  VIADD R12, R20.reuse, 0x1 ;  /* 0x00000001140c7836 */ /* 0x040fe20000000000 */
[C---:B0-----:R-:W-:Y:S01]  /*0400*/  ISETP.GE.AND P0, PT, R20.reuse, UR4, PT ;  /* 0x0000000414007c0c */ /* 0x041fe2000bf06270 */
[C---:B------:R-:W-:Y:S02]  /*0410*/  VIADD R17, R20.reuse, 0x2 ;  /* 0x0000000214117836 */ /* 0x040fe40000000000 */
[----:B------:R-:W-:Y:S01]  /*0420*/  VIADD R25, R20, 0x3 ;  /* 0x0000000314197836 */ /* 0x000fe20000000000 */
[----:B------:R-:W-:Y:S01]  /*0430*/  ISETP.GE.AND P6, PT, R12, UR4, PT ;  /* 0x000000040c007c0c */ /* 0x000fe2000bfc6270 */
[----:B------:R-:W-:Y:S01]  /*0440*/  IMAD.IADD R12, R10, 0x1, R13 ;  /* 0x000000010a0c7824 */ /* 0x000fe200078e020d */
[----:B------:R-:W-:Y:S01]  /*0450*/  ISETP.GE.AND P5, PT, R17, UR4, PT ;  /* 0x0000000411007c0c */ /* 0x000fe2000bfa6270 */
[C---:B------:R-:W-:Y:S01]  /*0460*/  VIADD R26, R20.reuse, 0x5 ;  /* 0x00000005141a7836 */ /* 0x040fe20000000000 */
[----:B------:R-:W-:Y:S01]  /*0470*/  ISETP.GE.AND P4, PT, R25, UR4, PT ;  /* 0x0000000419007c0c */ /* 0x000fe2000bf86270 */
[----:B------:R-:W-:-:S02]  /*0480*/  VIADD R25, R20, 0x4 ;  /* 0x0000000414197836 */ /* 0x000fc40000000000 */
[----:B------:R-:W-:Y:S01]  /*0490*/  VIADD R13, R13, 0x8 ;  /* 0x000000080d0d7836 */ /* 0x000fe20000000000 */
[----:B------:R-:W-:Y:S01]  /*04a0*/  ISETP.GE.AND P2, PT, R26, UR4, PT ;  /* 0x000000041a007c0c */ /* 0x000fe2000bf46270 */
[----:B------:R-:W0:Y:S01]  /*04b0*/  @!P0 LDS R23, [R11] ;  /* 0x000000000b178984 */ /* 0x000e220000000800 */
[C---:B------:R-:W-:Y:S01]  /*04c0*/  @!P0 IMAD.SHL.U32 R24, R12.reuse, 0x8, RZ ;  /* 0x000000080c188824 */ /* 0x040fe200078e00ff */
[----:B------:R-:W-:Y:S02]  /*04d0*/  SHF.L.U32 R12, R12, 0x3, RZ ;  /* 0x000000030c0c7819 */ /* 0x000fe400000006ff */
[----:B------:R-:W1:Y:S01]  /*04e0*/  @!P6 LDS R21, [R11+0x8] ;  /* 0x000008000b15e984 */ /* 0x000e620000000800 */
[----:B------:R-:W-:Y:S01]  /*04f0*/  ISETP.GE.AND P3, PT, R25, UR4, PT ;  /* 0x0000000419007c0c */ /* 0x000fe2000bf66270 */
[----:B------:R-:W1:Y:S02]  /*0500*/  @!P6 LDC R22, c[0x3][R12+0x8] ;  /* 0x00c002000c16eb82 */ /* 0x000e640000000800 */
[----:B------:R-:W2:Y:S04]  /*0510*/  @!P5 LDS R17, [R11+0x10] ;  /* 0x000010000b11d984 */ /* 0x000ea80000000800 */
[----:B------:R-:W-:Y:S02]  /*0520*/  @!P2 LDS R25, [R11+0x28] ;  /* 0x000028000b19a984 */ /* 0x000fe40000000800 */
[----:B------:R-:W0:Y:S04]  /*0530*/  @!P0 LDC R24, c[0x3][R24] ;  /* 0x00c0000018188b82 */ /* 0x000e280000000800 */
[----:B------:R-:W-:Y:S01]  /*0540*/  @!P3 LDS R27, [R11+0x20] ;  /* 0x000020000b1bb984 */ /* 0x000fe20000000800 */
[----:B0-----:R-:W-:Y:S01]  /*0550*/  @!P0 IMAD R8, R23, R24, R8 ;  /* 0x0000001817088224 */ /* 0x001fe200078e0208 */
[----:B------:R-:W-:-:S02]  /*0560*/  IADD3 R23, PT, PT, R20, 0x6, RZ ;  /* 0x0000000614177810 */ /* 0x000fc40007ffe0ff */
[----:B------:R-:W2:Y:S01]  /*0570*/  @!P5 LDC R24, c[0x3][R12+0x10] ;  /* 0x00c004000c18db82 */ /* 0x000ea20000000800 */
[----:B------:R-:W-:Y:S01]  /*0580*/  VIADD R20, R20, 0x7 ;  /* 0x0000000714147836 */ /* 0x000fe20000000000 */
[----:B------:R-:W-:Y:S01]  /*0590*/  ISETP.GE.AND P0, PT, R23, UR4, PT ;  /* 0x0000000417007c0c */ /* 0x000fe2000bf06270 */
[----:B-1----:R-:W-:Y:S01]  /*05a0*/  @!P6 IMAD R8, R21, R22, R8 ;  /* 0x000000161508e224 */ /* 0x002fe200078e0208 */
[----:B------:R-:W0:Y:S02]  /*05b0*/  @!P4 LDS R23, [R11+0x18] ;  /* 0x000018000b17c984 */ /* 0x000e240000000800 */
[----:B------:R-:W-:Y:S02]  /*05c0*/  ISETP.GE.AND P6, PT, R20, UR4, PT ;  /* 0x0000000414007c0c */ /* 0x000fe4000bfc6270 */
[----:B------:R-:W0:Y:S07]  /*05d0*/  @!P4 LDC R20, c[0x3][R12+0x18] ;  /* 0x00c006000c14cb82 */ /* 0x000e2e0000000800 */
[----:B------:R-:W1:Y:S01]  /*05e0*/  @!P0 LDS R21, [R11+0x30] ;  /* 0x000030000b158984 */ /* 0x000e620000000800 */
[----:B------:R-:W3:Y:S03]  /*05f0*/  @!P2 LDC R22, c[0x3][R12+0x28] ;  /* 0x00c00a000c16ab82 */ /* 0x000ee60000000800 */
[----:B------:R-:W4:Y:S01]  /*0600*/  @!P6 LDS R29, [R11+0x38] ;  /* 0x000038000b1de984 */ /* 0x000f220000000800 */
[----:B--2---:R-:W-:-:S04]  /*0610*/  @!P5 IMAD R8, R17, R24, R8 ;  /* 0x000000181108d224 */ /* 0x004fc800078e0208 */
[----:B------:R-:W4:Y:S08]  /*0620*/  @!P6 LDC R26, c[0x3][R12+0x38] ;  /* 0x00c00e000c1aeb82 */ /* 0x000f300000000800 */
[----:B------:R-:W2:Y:S08]  /*0630*/  @!P3 LDC R17, c[0x3][R12+0x20] ;  /* 0x00c008000c11bb82 */ /* 0x000eb00000000800 */
[----:B------:R-:W1:Y:S01]  /*0640*/  @!P0 LDC R24, c[0x3][R12+0x30] ;  /* 0x00c00c000c188b82 */ /* 0x000e620000000800 */
[----:B0-----:R-:W-:-:S04]  /*0650*/  @!P4 IMAD R8, R23, R20, R8 ;  /* 0x000000141708c224 */ /* 0x001fc800078e0208 */
[----:B--2---:R-:W-:-:S04]  /*0660*/  @!P3 IMAD R8, R27, R17, R8 ;  /* 0x000000111b08b224 */ /* 0x004fc800078e0208 */
[----:B---3--:R-:W-:Y:S01]  /*0670*/  @!P2 IMAD R8, R25, R22, R8 ;  /* 0x000000161908a224 */ /* 0x008fe200078e0208 */
[----:B------:R-:W-:-:S03]  /*0680*/  ISETP.NE.AND P2, PT, R13, R9, PT ;  /* 0x000000090d00720c */ /* 0x000fc60003f45270 */
[----:B-1----:R-:W-:-:S04]  /*0690*/  @!P0 IMAD R8, R21, R24, R8 ;  /* 0x0000001815088224 */ /* 0x002fc800078e0208 */
[----:B----4-:R-:W-:-:S06]  /*06a0*/  @!P6 IMAD R8, R29, R26, R8 ;  /* 0x0000001a1d08e224 */ /* 0x010fcc00078e0208 */
[----:B------:R-:W-:Y:S05]  /*06b0*/  @P2 BRA `(.L_x_2) ;  /* 0xfffffffc00442947 */ /* 0x000fea000383ffff */
.L_x_1:
[----:B------:R-:W-:-:S13]  /*06c0*/  ISETP.NE.AND P0, PT, R18, RZ, PT ;  /* 0x000000ff1200720c */ /* 0x000fda0003f05270 */
[----:B------:R-:W-:Y:S05]  /*06d0*/  @!P0 BRA `(.L_x_3) ;  /* 0x0000000000f48947 */ /* 0x000fea0003800000 */
[----:B------:R-:W-:Y:S01]  /*06e0*/  VIADD R11, R18, 0xffffffff ;  /* 0xffffffff120b7836 */ /* 0x000fe20000000000 */
[----:B------:R-:W-:-:S04]  /*06f0*/  LOP3.LUT P5, R25, R16, 0x3, RZ, 0xc0, !PT ;  /* 0x0000000310197812 */ /* 0x000fc800078ac0ff */
[----:B------:R-:W-:-:S13]  /*0700*/  ISETP.GE.U32.AND P0, PT, R11, 0x3, PT ;  /* 0x000000030b00780c */ /* 0x000fda0003f06070 */
[----:B------:R-:W-:Y:S05]  /*0710*/  @!P0 BRA `(.L_x_4) ;  /* 0x0000000000688947 */ /* 0x000fea0003800000 */
[----:B------:R-:W0:Y:S01]  /*0720*/  LDCU UR4, c[0x0][0x394] ;  /* 0x00007280ff0477ac */ /* 0x000e220008000800 */
[C---:B------:R-:W-:Y:S01]  /*0730*/  IADD3 R11, PT, PT, R9.reuse, R2, RZ ;  /* 0x00000002090b7210 */ /* 0x040fe20007ffe0ff */
[----:B------:R-:W-:-:S04]  /*0740*/  IMAD R24, R9, 0x8, R4 ;  /* 0x0000000809187824 */ /* 0x000fc800078e0204 */
[C---:B------:R-:W-:Y:S02]  /*0750*/  VIADD R12, R11.reuse, 0x1 ;  /* 0x000000010b0c7836 */ /* 0x040fe40000000000 */
[C---:B------:R-:W-:Y:S01]  /*0760*/  VIADD R13, R11.reuse, 0x2 ;  /* 0x000000020b0d7836 */ /* 0x040fe20000000000 */
[C---:B0-----:R-:W-:Y:S02]  /*0770*/  ISETP.GE.AND P0, PT, R11.reuse, UR4, PT ;  /* 0x000000040b007c0c */ /* 0x041fe4000bf06270 */
[----:B------:R-:W-:Y:S01]  /*0780*/  ISETP.GE.AND P2, PT, R12, UR4, PT ;  /* 0x000000040c007c0c */ /* 0x000fe2000bf46270 */
[----:B------:R-:W-:Y:S01]  /*0790*/  IMAD.IADD R12, R10, 0x1, R9 ;  /* 0x000000010a0c7824 */ /* 0x000fe200078e0209 */
[----:B------:R-:W-:Y:S02]  /*07a0*/  IADD3 R11, PT, PT, R11, 0x3, RZ ;  /* 0x000000030b0b7810 */ /* 0x000fe40007ffe0ff */
[----:B------:R-:W-:Y:S01]  /*07b0*/  ISETP.GE.AND P3, PT, R13, UR4, PT ;  /* 0x000000040d007c0c */ /* 0x000fe2000bf66270 */
[----:B------:R-:W-:Y:S01]  /*07c0*/  IMAD.SHL.U32 R26, R12, 0x8, RZ ;  /* 0x000000080c1a7824 */ /* 0x000fe200078e00ff */
[----:B------:R-:W-:-:S02]  /*07d0*/  ISETP.GE.AND P4, PT, R11, UR4, PT ;  /* 0x000000040b007c0c */ /* 0x000fc4000bf86270 */
[----:B------:R-:W-:-:S03]  /*07e0*/  IADD3 R9, PT, PT, R9, 0x4, RZ ;  /* 0x0000000409097810 */ /* 0x000fc60007ffe0ff */
[----:B------:R-:W0:Y:S01]  /*07f0*/  @!P0 LDS R11, [R24] ;  /* 0x00000000180b8984 */ /* 0x000e220000000800 */
[----:B------:R-:W-:Y:S02]  /*0800*/  @!P0 IMAD.SHL.U32 R13, R12, 0x8, RZ ;  /* 0x000000080c0d8824 */ /* 0x000fe400078e00ff */
[----:B------:R-:W1:Y:S01]  /*0810*/  @!P2 LDC R12, c[0x3][R26+0x8] ;  /* 0x00c002001a0cab82 */ /* 0x000e620000000800 */
[----:B------:R-:W1:Y:S04]  /*0820*/  @!P2 LDS R17, [R24+0x8] ;  /* 0x000008001811a984 */ /* 0x000e680000000800 */
[----:B------:R-:W2:Y:S03]  /*0830*/  @!P3 LDS R21, [R24+0x10] ;  /* 0x000010001815b984 */ /* 0x000ea60000000800 */
[----:B------:R-:W0:Y:S01]  /*0840*/  @!P0 LDC R13, c[0x3][R13] ;  /* 0x00c000000d0d8b82 */ /* 0x000e220000000800 */
[----:B------:R-:W3:Y:S07]  /*0850*/  @!P4 LDS R23, [R24+0x18] ;  /* 0x000018001817c984 */ /* 0x000eee0000000800 */
[----:B------:R-:W2:Y:S08]  /*0860*/  @!P3 LDC R20, c[0x3][R26+0x10] ;  /* 0x00c004001a14bb82 */ /* 0x000eb00000000800 */
[----:B------:R-:W3:Y:S01]  /*0870*/  @!P4 LDC R22, c[0x3][R26+0x18] ;  /* 0x00c006001a16cb82 */ /* 0x000ee20000000800 */
[----:B0-----:R-:W-:-:S04]  /*0880*/  @!P0 IMAD R8, R11, R13, R8 ;  /* 0x0000000d0b088224 */ /* 0x001fc800078e0208 */
[----:B-1----:R-:W-:-:S04]  /*0890*/  @!P2 IMAD R8, R17, R12, R8 ;  /* 0x0000000c1108a224 */ /* 0x002fc800078e0208 */
[----:B--2---:R-:W-:-:S04]  /*08a0*/  @!P3 IMAD R8, R21, R20, R8 ;  /* 0x000000141508b224 */ /* 0x004fc800078e0208 */
[----:B---3--:R-:W-:-:S07]  /*08b0*/  @!P4 IMAD R8, R23, R22, R8 ;  /* 0x000000161708c224 */ /* 0x008fce00078e0208 */
.L_x_4:
[----:B------:R-:W-:Y:S05]  /*08c0*/  @!P5 BRA `(.L_x_3) ;  /* 0x000000000078d947 */ /* 0x000fea0003800000 */
[----:B------:R-:W-:Y:S01]  /*08d0*/  ISETP.NE.AND P0, PT, R25, 0x1, PT ;  /* 0x000000011900780c */ /* 0x000fe20003f05270 */
[----:B------:R-:W0:-:S12]  /*08e0*/  LDCU UR7, c[0x0][0x394] ;  /* 0x00007280ff0777ac */ /* 0x000e180008000800 */
[----:B------:R-:W-:Y:S05]  /*08f0*/  @!P0 BRA `(.L_x_5) ;  /* 0x0000000000448947 */ /* 0x000fea0003800000 */
[----:B------:R-:W1:Y:S01]  /*0900*/  LDCU UR4, c[0x0][0x394] ;  /* 0x00007280ff0477ac */ /* 0x000e620008000800 */
[C---:B------:R-:W-:Y:S02]  /*0910*/  IMAD.IADD R11, R9.reuse, 0x1, R2 ;  /* 0x00000001090b7824 */ /* 0x040fe400078e0202 */
[----:B------:R-:W-:-:S03]  /*0920*/  IMAD R17, R9, 0x8, R4 ;  /* 0x0000000809117824 */ /* 0x000fc600078e0204 */
[C---:B-1----:R-:W-:Y:S01]  /*0930*/  ISETP.GE.AND P0, PT, R11.reuse, UR4, PT ;  /* 0x000000040b007c0c */ /* 0x042fe2000bf06270 */
[----:B------:R-:W-:-:S05]  /*0940*/  VIADD R11, R11, 0x1 ;  /* 0x000000010b0b7836 */ /* 0x000fca0000000000 */
[----:B------:R-:W-:-:S07]  /*0950*/  ISETP.GE.AND P2, PT, R11, UR4, PT ;  /* 0x000000040b007c0c */ /* 0x000fce000bf46270 */
[----:B------:R-:W1:Y:S01]  /*0960*/  @!P0 LDS R11, [R17] ;  /* 0x00000000110b8984 */ /* 0x000e620000000800 */
[----:B------:R-:W-:-:S05]  /*0970*/  @!P0 IADD3 R12, PT, PT, R10, R9, RZ ;  /* 0x000000090a0c8210 */ /* 0x000fca0007ffe0ff */
[----:B------:R-:W2:Y:S01]  /*0980*/  @!P2 LDS R13, [R17+0x8] ;  /* 0x00000800110da984 */ /* 0x000ea20000000800 */
[----:B------:R-:W-:Y:S02]  /*0990*/  @!P0 IMAD.SHL.U32 R20, R12, 0x8, RZ ;  /* 0x000000080c148824 */ /* 0x000fe400078e00ff */
[----:B------:R-:W-:Y:S01]  /*09a0*/  @!P2 IMAD.IADD R12, R10, 0x1, R9 ;  /* 0x000000010a0ca824 */ /* 0x000fe200078e0209 */
[----:B------:R-:W-:-:S03]  /*09b0*/  IADD3 R9, PT, PT, R9, 0x2, RZ ;  /* 0x0000000209097810 */ /* 0x000fc60007ffe0ff */
[----:B------:R-:W-:Y:S01]  /*09c0*/  @!P2 IMAD.SHL.U32 R12, R12, 0x8, RZ ;  /* 0x000000080c0ca824 */ /* 0x000fe200078e00ff */
[----:B------:R-:W1:Y:S08]  /*09d0*/  @!P0 LDC R20, c[0x3][R20] ;  /* 0x00c0000014148b82 */ /* 0x000e700000000800 */
[----:B------:R-:W2:Y:S01]  /*09e0*/  @!P2 LDC R12, c[0x3][R12+0x8] ;  /* 0x00c002000c0cab82 */ /* 0x000ea20000000800 */
[----:B-1----:R-:W-:-:S04]  /*09f0*/  @!P0 IMAD R8, R20, R11, R8 ;  /* 0x0000000b14088224 */ /* 0x002fc800078e0208 */
[----:B--2---:R-:W-:-:S07]  /*0a00*/  @!P2 IMAD R8, R13, R12, R8 ;  /* 0x0000000c0d08a224 */ /* 0x004fce00078e0208 */
.L_x_5:
[----:B------:R-:W-:Y:S01]  /*0a10*/  IMAD.IADD R12, R2, 0x1, R9 ;  /* 0x00000001020c7824 */ /* 0x000fe200078e0209 */
[----:B------:R-:W-:-:S04]  /*0a20*/  LOP3.LUT R11, R16, 0x1, RZ, 0xc0, !PT ;  /* 0x00000001100b7812 */ /* 0x000fc800078ec0ff */
[----:B0-----:R-:W-:-:S04]  /*0a30*/  ISETP.GE.AND P0, PT, R12, UR7, PT ;  /* 0x000000070c007c0c */ /* 0x001fc8000bf06270 */
[----:B------:R-:W-:-:S13]  /*0a40*/  ISETP.NE.U32.OR P0, PT, R11, 0x1, P0 ;  /* 0x000000010b00780c */ /* 0x000fda0000705470 */
[----:B------:R-:W-:Y:S02]  /*0a50*/  @!P0 IMAD R11, R9, 0x8, R4 ;  /* 0x00000008090b8824 */ /* 0x000fe400078e0204 */
[----:B------:R-:W-:-:S04]  /*0a60*/  @!P0 IMAD.IADD R9, R10, 0x1, R9 ;  /* 0x000000010a098824 */ /* 0x000fc800078e0209 */
[----:B------:R-:W0:Y:S01]  /*0a70*/  @!P0 LDS R11, [R11] ;  /* 0x000000000b0b8984 */ /* 0x000e220000000800 */
[----:B------:R-:W-:-:S06]  /*0a80*/  @!P0 SHF.L.U32 R9, R9, 0x3, RZ ;  /* 0x0000000309098819 */ /* 0x000fcc00000006ff */
[----:B------:R-:W0:Y:S02]  /*0a90*/  @!P0 LDC R9, c[0x3][R9] ;  /* 0x00c0000009098b82 */ /* 0x000e240000000800 */
[----:B0-----:R-:W-:-:S07]  /*0aa0*/  @!P0 IMAD R8, R11, R9, R8 ;  /* 0x000000090b088224 */ /* 0x001fce00078e0208 */
.L_x_3:
[----:B------:R-:W-:-:S07]  /*0ab0*/  SHF.R.S32.HI R9, RZ, 0x1f, R8 ;  /* 0x0000001fff097819 */ /* 0x000fce0000011408 */
.L_x_0:
[----:B------:R-:W-:Y:S01]  /*0ac0*/  ISETP.GE.AND P0, PT, R3, 0x1, PT ;  /* 0x000000010300780c */ /* 0x000fe20003f06270 */
[----:B------:R0:W-:Y:S01]  /*0ad0*/  STS.64 [R15], R8 ;  /* 0x000000080f007388 */ /* 0x0001e20000000a00 */
[----:B------:R-:W-:Y:S01]  /*0ae0*/  CS2R R12, SRZ ;  /* 0x00000000000c7805 */ /* 0x000fe2000001ff00 */
[----:B------:R-:W-:Y:S10]  /*0af0*/  BAR.SYNC.DEFER_BLOCKING 0x0 ;  /* 0x0000000000007b1d */ /* 0x000ff40000010000 */
[----:B0-----:R-:W-:Y:S05]  /*0b00*/  @!P0 BRA `(.L_x_6) ;  /* 0x0000000800008947 */ /* 0x001fea0003800000 */
[----:B------:R-:W-:Y:S01]  /*0b10*/  ISETP.GE.U32.AND P0, PT, R3, 0x8, PT ;  /* 0x000000080300780c */ /* 0x000fe20003f06070 */
[----:B------:R-:W-:Y:S02]  /*0b20*/  IMAD.MOV.U32 R9, RZ, RZ, RZ ;  /* 0x000000ffff097224 */ /* 0x000fe400078e00ff */
[----:B------:R-:W-:-:S10]  /*0b30*/  IMAD.MOV.U32 R12, RZ, RZ, RZ ;  /* 0x000000ffff0c7224 */ /* 0x000fd400078e00ff */
[----:B------:R-:W-:Y:S05]  /*0b40*/  @!P0 BRA `(.L_x_7) ;  /* 0x0000000000d48947 */ /* 0x000fea0003800000 */
[----:B------:R-:W0:Y:S01]  /*0b50*/  S2UR UR7, SR_CgaCtaId ;  /* 0x00000000000779c3 */ /* 0x000e220000008800 */
[----:B------:R-:W-:Y:S01]  /*0b60*/  UMOV UR4, 0x400 ;  /* 0x0000040000047882 */ /* 0x000fe20000000000 */
[----:B------:R-:W-:Y:S01]  /*0b70*/  IMAD.MOV.U32 R12, RZ, RZ, RZ ;  /* 0x000000ffff0c7224 */ /* 0x000fe200078e00ff */
[----:B------:R-:W-:Y:S01]  /*0b80*/  LOP3.LUT R8, R3, 0x7ffffff8, RZ, 0xc0, !PT ;  /* 0x7ffffff803087812 */ /* 0x000fe200078ec0ff */
[----:B0-----:R-:W-:-:S03]  /*0b90*/  ULEA UR7, UR7, UR4, 0x18 ;  /* 0x0000000407077291 */ /* 0x001fc6000f8ec0ff */
[----:B------:R-:W-:-:S09]  /*0ba0*/  UMOV UR4, URZ ;  /* 0x000000ff00047c82 */ /* 0x000fd20008000000 */
.L_x_8:
[C---:B------:R-:W-:Y:S01]  /*0bb0*/  ISETP.GE.U32.AND P0, PT, R2.reuse, UR4, PT ;  /* 0x0000000402007c0c */ /* 0x040fe2000bf06070 */
[----:B------:R-:W-:Y:S02]  /*0bc0*/  ULOP3.LUT UR10, URZ, UR4, URZ, 0x33, !UPT ;  /* 0x00000004ff0a7292 */ /* 0x000fe4000f8e33ff */
[C---:B------:R-:W-:Y:S01]  /*0bd0*/  IADD3 R9, PT, PT, R2.reuse, -UR4, RZ ;  /* 0x8000000402097c10 */ /* 0x040fe2000fffe0ff */
[----:B------:R-:W-:Y:S02]  /*0be0*/  UIADD3 UR11, UPT, UPT, UR4, 0x4, URZ ;  /* 0x00000004040b7890 */ /* 0x000fe4000fffe0ff */
[----:B------:R-:W-:Y:S02]  /*0bf0*/  ISETP.GT.U32.AND P6, PT, R2, UR4, PT ;  /* 0x0000000402007c0c */ /* 0x000fe4000bfc4070 */
[----:B------:R-:W-:Y:S01]  /*0c00*/  LEA R26, R9, UR7, 0x3 ;  /* 0x00000007091a7c11 */ /* 0x000fe2000f8e18ff */
[----:B------:R-:W-:Y:S01]  /*0c10*/  VIADD R9, R10, UR10 ;  /* 0x0000000a0a097c36 */ /* 0x000fe20008000000 */
[----:B------:R-:W-:Y:S01]  /*0c20*/  UIADD3 UR10, UPT, UPT, UR4, 0x2, URZ ;  /* 0x00000002040a7890 */ /* 0x000fe2000fffe0ff */
[C---:B------:R-:W-:Y:S01]  /*0c30*/  ISETP.GE.U32.AND P3, PT, R2.reuse, UR11, PT ;  /* 0x0000000b02007c0c */ /* 0x040fe2000bf66070 */
[----:B------:R-:W-:Y:S01]  /*0c40*/  UIADD3 UR11, UPT, UPT, UR4, 0x6, URZ ;  /* 0x00000006040b7890 */ /* 0x000fe2000fffe0ff */
[----:B------:R-:W-:Y:S01]  /*0c50*/  IMAD.SHL.U32 R9, R9, 0x8, RZ ;  /* 0x0000000809097824 */ /* 0x000fe200078e00ff */
[----:B------:R-:W0:Y:S02]  /*0c60*/  @P0 LDS R11, [R26] ;  /* 0x000000001a0b0984 */ /* 0x000e240000000800 */
[C---:B------:R-:W-:Y:S01]  /*0c70*/  ISETP.GE.U32.AND P5, PT, R2.reuse, UR10, PT ;  /* 0x0000000a02007c0c */ /* 0x040fe2000bfa6070 */
[----:B------:R-:W0:Y:S01]  /*0c80*/  @P0 LDC R17, c[0x3][R9] ;  /* 0x00c0000009110b82 */ /* 0x000e220000000800 */
[----:B------:R-:W-:Y:S01]  /*0c90*/  UIADD3 UR10, UPT, UPT, UR4, 0x3, URZ ;  /* 0x00000003040a7890 */ /* 0x000fe2000fffe0ff */
[----:B------:R-:W1:Y:S05]  /*0ca0*/  @P6 LDS R21, [R26+-0x8] ;  /* 0xfffff8001a156984 */ /* 0x000e6a0000000800 */
[----:B------:R-:W-:Y:S01]  /*0cb0*/  ISETP.GE.U32.AND P4, PT, R2, UR10, PT ;  /* 0x0000000a02007c0c */ /* 0x000fe2000bf86070 */
[----:B------:R-:W1:Y:S01]  /*0cc0*/  @P6 LDC R20, c[0x3][R9+-0x8] ;  /* 0x00fffe0009146b82 */ /* 0x000e620000000800 */
[----:B------:R-:W-:-:S03]  /*0cd0*/  UIADD3 UR10, UPT, UPT, UR4, 0x5, URZ ;  /* 0x00000005040a7890 */ /* 0x000fc6000fffe0ff */
[----:B------:R-:W2:Y:S03]  /*0ce0*/  @P5 LDS R13, [R26+-0x10] ;  /* 0xfffff0001a0d5984 */ /* 0x000ea60000000800 */
[----:B------:R-:W-:Y:S01]  /*0cf0*/  ISETP.GE.U32.AND P2, PT, R2, UR10, PT ;  /* 0x0000000a02007c0c */ /* 0x000fe2000bf46070 */
[----:B------:R-:W-:Y:S01]  /*0d00*/  UIADD3 UR10, UPT, UPT, UR4, 0x7, URZ ;  /* 0x00000007040a7890 */ /* 0x000fe2000fffe0ff */
[----:B------:R-:W3:Y:S01]  /*0d10*/  @P3 LDC R22, c[0x3][R9+-0x20] ;  /* 0x00fff80009163b82 */ /* 0x000ee20000000800 */
[----:B------:R-:W-:-:S10]  /*0d20*/  UIADD3 UR4, UPT, UPT, UR4, 0x8, URZ ;  /* 0x0000000804047890 */ /* 0x000fd4000fffe0ff */
[----:B------:R-:W-:Y:S01]  /*0d30*/  @P2 LDS R23, [R26+-0x28] ;  /* 0xffffd8001a172984 */ /* 0x000fe20000000800 */
[----:B0-----:R-:W-:Y:S01]  /*0d40*/  @P0 IMAD R12, R11, R17, R12 ;  /* 0x000000110b0c0224 */ /* 0x001fe200078e020c */
[C---:B------:R-:W-:Y:S01]  /*0d50*/  ISETP.GE.U32.AND P0, PT, R2.reuse, UR11, PT ;  /* 0x0000000b02007c0c */ /* 0x040fe2000bf06070 */
[----:B------:R-:W2:Y:S01]  /*0d60*/  @P5 LDC R17, c[0x3][R9+-0x10] ;  /* 0x00fffc0009115b82 */ /* 0x000ea20000000800 */
[----:B------:R-:W0:Y:S01]  /*0d70*/  @P4 LDS R11, [R26+-0x18] ;  /* 0xffffe8001a0b4984 */ /* 0x000e220000000800 */
[----:B-1----:R-:W-:Y:S01]  /*0d80*/  @P6 IMAD R12, R21, R20, R12 ;  /* 0x00000014150c6224 */ /* 0x002fe200078e020c */
[----:B------:R-:W-:Y:S02]  /*0d90*/  ISETP.GE.U32.AND P6, PT, R2, UR10, PT ;  /* 0x0000000a02007c0c */ /* 0x000fe4000bfc6070 */
[----:B------:R-:W3:Y:S03]  /*0da0*/  @P3 LDS R21, [R26+-0x20] ;  /* 0xffffe0001a153984 */ /* 0x000ee60000000800 */
[----:B------:R-:W0:Y:S04]  /*0db0*/  @P4 LDC R20, c[0x3][R9+-0x18] ;  /* 0x00fffa0009144b82 */ /* 0x000e280000000800 */
[----:B------:R-:W1:Y:S04]  /*0dc0*/  @P0 LDS R25, [R26+-0x30] ;  /* 0xffffd0001a190984 */ /* 0x000e680000000800 */
[----:B------:R-:W4:Y:S01]  /*0dd0*/  @P6 LDS R27, [R26+-0x38] ;  /* 0xffffc8001a1b6984 */ /* 0x000f220000000800 */
[----:B------:R-:W4:Y:S01]  /*0de0*/  @P6 LDC R24, c[0x3][R9+-0x38] ;  /* 0x00fff20009186b82 */ /* 0x000f220000000800 */
[----:B--2---:R-:W-:-:S07]  /*0df0*/  @P5 IMAD R12, R13, R17, R12 ;  /* 0x000000110d0c5224 */ /* 0x004fce00078e020c */
[----:B------:R-:W2:Y:S08]  /*0e00*/  @P2 LDC R13, c[0x3][R9+-0x28] ;  /* 0x00fff600090d2b82 */ /* 0x000eb00000000800 */
[----:B------:R-:W1:Y:S01]  /*0e10*/  @P0 LDC R17, c[0x3][R9+-0x30] ;  /* 0x00fff40009110b82 */ /* 0x000e620000000800 */
[----:B0-----:R-:W-:-:S04]  /*0e20*/  @P4 IMAD R12, R11, R20, R12 ;  /* 0x000000140b0c4224 */ /* 0x001fc800078e020c */
[----:B---3--:R-:W-:-:S04]  /*0e30*/  @P3 IMAD R12, R21, R22, R12 ;  /* 0x00000016150c3224 */ /* 0x008fc800078e020c */
[----:B--2---:R-:W-:Y:S01]  /*0e40*/  @P2 IMAD R12, R23, R13, R12 ;  /* 0x0000000d170c2224 */ /* 0x004fe200078e020c */
[----:B------:R-:W-:-:S03]  /*0e50*/  ISETP.NE.AND P2, PT, R8, UR4, PT ;  /* 0x0000000408007c0c */ /* 0x000fc6000bf45270 */
[----:B-1----:R-:W-:-:S04]  /*0e60*/  @P0 IMAD R12, R25, R17, R12 ;  /* 0x00000011190c0224 */ /* 0x002fc800078e020c */
[----:B----4-:R-:W-:-:S06]  /*0e70*/  @P6 IMAD R12, R27, R24, R12 ;  /* 0x000000181b0c6224 */ /* 0x010fcc00078e020c */
[----:B------:R-:W-:Y:S05]  /*0e80*/  @P2 BRA `(.L_x_8) ;  /* 0xfffffffc00482947 */ /* 0x000fea000383ffff */
[----:B------:R-:W-:-:S07]  /*0e90*/  IMAD.MOV.U32 R9, RZ, RZ, R8 ;  /* 0x000000ffff097224 */ /* 0x000fce00078e0008 */
.L_x_7:
[----:B------:R-:W-:-:S13]  /*0ea0*/  ISETP.NE.AND P0, PT, R19, RZ, PT ;  /* 0x000000ff1300720c */ /* 0x000fda0003f05270 */
[----:B------:R-:W-:Y:S05]  /*0eb0*/  @!P0 BRA `(.L_x_9) ;  /* 0x0000000400108947 */ /* 0x000fea0003800000 */
[----:B------:R-:W-:Y:S02]  /*0ec0*/  IADD3 R8, PT, PT, R19, -0x1, RZ ;  /* 0xffffffff13087810 */ /* 0x000fe40007ffe0ff */
[----:B------:R-:W-:Y:S02]  /*0ed0*/  LOP3.LUT P5, R24, R3, 0x3, RZ, 0xc0, !PT ;  /* 0x0000000303187812 */ /* 0x000fe400078ac0ff */
[----:B------:R-:W-:-:S13]  /*0ee0*/  ISETP.GE.U32.AND P0, PT, R8, 0x3, PT ;  /* 0x000000030800780c */ /* 0x000fda0003f06070 */
[----:B------:R-:W-:Y:S05]  /*0ef0*/  @!P0 BRA `(.L_x_10) ;  /* 0x00000000006c8947 */ /* 0x000fea0003800000 */
[----:B------:R-:W0:Y:S01]  /*0f00*/  S2UR UR7, SR_CgaCtaId ;  /* 0x00000000000779c3 */ /* 0x000e220000008800 */
[CC--:B------:R-:W-:Y:S01]  /*0f10*/  ISETP.GE.U32.AND P0, PT, R2.reuse, R9.reuse, PT ;  /* 0x000000090200720c */ /* 0x0c0fe20003f06070 */
[----:B------:R-:W-:Y:S01]  /*0f20*/  UMOV UR4, 0x400 ;  /* 0x0000040000047882 */ /* 0x000fe20000000000 */
[----:B------:R-:W-:Y:S01]  /*0f30*/  VIADD R11, R9, 0x2 ;  /* 0x00000002090b7836 */ /* 0x000fe20000000000 */
[C---:B------:R-:W-:Y:S01]  /*0f40*/  ISETP.GT.U32.AND P2, PT, R2.reuse, R9, PT ;  /* 0x000000090200720c */ /* 0x040fe20003f44070 */
[----:B------:R-:W-:-:S03]  /*0f50*/  IMAD.IADD R8, R2, 0x1, -R9 ;  /* 0x0000000102087824 */ /* 0x000fc600078e0a09 */
[----:B------:R-:W-:Y:S01]  /*0f60*/  ISETP.GE.U32.AND P3, PT, R2, R11, PT ;  /* 0x0000000b0200720c */ /* 0x000fe20003f66070 */
[----:B------:R-:W-:-:S05]  /*0f70*/  VIADD R11, R9, 0x3 ;  /* 0x00000003090b7836 */ /* 0x000fca0000000000 */
[----:B------:R-:W-:Y:S02]  /*0f80*/  ISETP.GE.U32.AND P4, PT, R2, R11, PT ;  /* 0x0000000b0200720c */ /* 0x000fe40003f86070 */
[----:B------:R-:W-:Y:S01]  /*0f90*/  LOP3.LUT R11, RZ, R9, RZ, 0x33, !PT ;  /* 0x00000009ff0b7212 */ /* 0x000fe200078e33ff */
[----:B------:R-:W-:-:S03]  /*0fa0*/  VIADD R9, R9, 0x4 ;  /* 0x0000000409097836 */ /* 0x000fc60000000000 */
[----:B------:R-:W-:Y:S01]  /*0fb0*/  IADD3 R11, PT, PT, R10, R11, RZ ;  /* 0x0000000b0a0b7210 */ /* 0x000fe20007ffe0ff */
[----:B0-----:R-:W-:-:S04]  /*0fc0*/  ULEA UR4, UR7, UR4, 0x18 ;  /* 0x0000000407047291 */ /* 0x001fc8000f8ec0ff */
[----:B------:R-:W-:-:S04]  /*0fd0*/  IMAD.SHL.U32 R11, R11, 0x8, RZ ;  /* 0x000000080b0b7824 */ /* 0x000fc800078e00ff */
[----:B------:R-:W0:Y:S01]  /*0fe0*/  @P2 LDC R20, c[0x3][R11+-0x8] ;  /* 0x00fffe000b142b82 */ /* 0x000e220000000800 */
[----:B------:R-:W-:-:S05]  /*0ff0*/  LEA R26, R8, UR4, 0x3 ;  /* 0x00000004081a7c11 */ /* 0x000fca000f8e18ff */
[----:B------:R-:W1:Y:S02]  /*1000*/  @P0 LDS R13, [R26] ;  /* 0x000000001a0d0984 */ /* 0x000e640000000800 */
[----:B------:R-:W1:Y:S02]  /*1010*/  @P0 LDC R8, c[0x3][R11] ;  /* 0x00c000000b080b82 */ /* 0x000e640000000800 */
[----:B------:R-:W0:Y:S04]  /*1020*/  @P2 LDS R17, [R26+-0x8] ;  /* 0xfffff8001a112984 */ /* 0x000e280000000800 */
[----:B------:R-:W2:Y:S02]  /*1030*/  @P3 LDS R21, [R26+-0x10] ;  /* 0xfffff0001a153984 */ /* 0x000ea40000000800 */
[----:B------:R-:W2:Y:S02]  /*1040*/  @P3 LDC R22, c[0x3][R11+-0x10] ;  /* 0x00fffc000b163b82 */ /* 0x000ea40000000800 */
[----:B------:R-:W3:Y:S06]  /*1050*/  @P4 LDS R23, [R26+-0x18] ;  /* 0xffffe8001a174984 */ /* 0x000eec0000000800 */
[----:B------:R-:W3:Y:S01]  /*1060*/  @P4 LDC R25, c[0x3][R11+-0x18] ;  /* 0x00fffa000b194b82 */ /* 0x000ee20000000800 */
[----:B-1----:R-:W-:-:S04]  /*1070*/  @P0 IMAD R12, R13, R8, R12 ;  /* 0x000000080d0c0224 */ /* 0x002fc800078e020c */
[----:B0-----:R-:W-:-:S04]  /*1080*/  @P2 IMAD R12, R17, R20, R12 ;  /* 0x00000014110c2224 */ /* 0x001fc800078e020c */
[----:B--2---:R-:W-:-:S04]  /*1090*/  @P3 IMAD R12, R21, R22, R12 ;  /* 0x00000016150c3224 */ /* 0x004fc800078e020c */
[----:B---3--:R-:W-:-:S07]  /*10a0*/  @P4 IMAD R12, R23, R25, R12 ;  /* 0x00000019170c4224 */ /* 0x008fce00078e020c */
.L_x_10:
[----:B------:R-:W-:Y:S05]  /*10b0*/  @!P5 BRA `(.L_x_9) ;  /* 0x000000000090d947 */ /* 0x000fea0003800000 */
[----:B------:R-:W-:Y:S02]  /*10c0*/  ISETP.NE.AND P0, PT, R24, 0x1, PT ;  /* 0x000000011800780c */ /* 0x000fe40003f05270 */
[----:B------:R-:W-:-:S11]  /*10d0*/  LOP3.LUT R22, R3, 0x1, RZ, 0xc0, !PT ;  /* 0x0000000103167812 */ /* 0x000fd600078ec0ff */
[----:B------:R-:W-:Y:S05]  /*10e0*/  @!P0 BRA `(.L_x_11) ;  /* 0x0000000000448947 */ /* 0x000fea0003800000 */
[----:B------:R-:W0:Y:S01]  /*10f0*/  S2UR UR7, SR_CgaCtaId ;  /* 0x00000000000779c3 */ /* 0x000e220000008800 */
[CC--:B------:R-:W-:Y:S01]  /*1100*/  ISETP.GE.U32.AND P0, PT, R2.reuse, R9.reuse, PT ;  /* 0x000000090200720c */ /* 0x0c0fe20003f06070 */
[----:B------:R-:W-:Y:S01]  /*1110*/  UMOV UR4, 0x400 ;  /* 0x0000040000047882 */ /* 0x000fe20000000000 */
[C---:B------:R-:W-:Y:S01]  /*1120*/  IMAD.IADD R8, R2.reuse, 0x1, -R9 ;  /* 0x0000000102087824 */ /* 0x040fe200078e0a09 */
[-C--:B------:R-:W-:Y:S02]  /*1130*/  ISETP.GT.U32.AND P2, PT, R2, R9.reuse, PT ;  /* 0x000000090200720c */ /* 0x080fe40003f44070 */
[----:B------:R-:W-:Y:S01]  /*1140*/  LOP3.LUT R17, RZ, R9, RZ, 0x33, !PT ;  /* 0x00000009ff117212 */ /* 0x000fe200078e33ff */
[----:B------:R-:W-:-:S03]  /*1150*/  VIADD R9, R9, 0x2 ;  /* 0x0000000209097836 */ /* 0x000fc60000000000 */
[----:B------:R-:W-:-:S05]  /*1160*/  IADD3 R17, PT, PT, R10, R17, RZ ;  /* 0x000000110a117210 */ /* 0x000fca0007ffe0ff */
[----:B------:R-:W-:-:S04]  /*1170*/  IMAD.SHL.U32 R21, R17, 0x8, RZ ;  /* 0x0000000811157824 */ /* 0x000fc800078e00ff */
[----:B------:R-:W1:Y:S01]  /*1180*/  @P2 LDC R17, c[0x3][R21+-0x8] ;  /* 0x00fffe0015112b82 */ /* 0x000e620000000800 */
[----:B0-----:R-:W-:-:S06]  /*1190*/  ULEA UR4, UR7, UR4, 0x18 ;  /* 0x0000000407047291 */ /* 0x001fcc000f8ec0ff */
[----:B------:R-:W-:Y:S02]  /*11a0*/  LEA R20, R8, UR4, 0x3 ;  /* 0x0000000408147c11 */ /* 0x000fe4000f8e18ff */
[----:B------:R-:W0:Y:S03]  /*11b0*/  @P0 LDC R8, c[0x3][R21] ;  /* 0x00c0000015080b82 */ /* 0x000e260000000800 */
[----:B------:R-:W0:Y:S04]  /*11c0*/  @P0 LDS R11, [R20] ;  /* 0x00000000140b0984 */ /* 0x000e280000000800 */
[----:B------:R-:W1:Y:S01]  /*11d0*/  @P2 LDS R13, [R20+-0x8] ;  /* 0xfffff800140d2984 */ /* 0x000e620000000800 */
[----:B0-----:R-:W-:-:S04]  /*11e0*/  @P0 IMAD R12, R11, R8, R12 ;  /* 0x000000080b0c0224 */ /* 0x001fc800078e020c */
[----:B-1----:R-:W-:-:S07]  /*11f0*/  @P2 IMAD R12, R13, R17, R12 ;  /* 0x000000110d0c2224 */ /* 0x002fce00078e020c */
.L_x_11:
[----:B------:R-:W-:Y:S01]  /*1200*/  ISETP.GE.U32.AND P0, PT, R2, R9, PT ;  /* 0x000000090200720c */ /* 0x000fe20003f06070 */
[----:B------:R-:W-:Y:S03]  /*1210*/  BSSY.RECONVERGENT B0, `(.L_x_9) ;  /* 0x000000e000007945 */ /* 0x000fe60003800200 */
[----:B------:R-:W-:-:S13]  /*1220*/  ISETP.NE.U32.OR P0, PT, R22, 0x1, !P0 ;  /* 0x000000011600780c */ /* 0x000fda0004705470 */
[----:B------:R-:W-:Y:S05]  /*1230*/  @P0 BRA `(.L_x_12) ;  /* 0x00000000002c0947 */ /* 0x000fea0003800000 */
[----:B------:R-:W0:Y:S01]  /*1240*/  S2UR UR7, SR_CgaCtaId ;  /* 0x00000000000779c3 */ /* 0x000e220000008800 */
[----:B------:R-:W-:Y:S01]  /*1250*/  UMOV UR4, 0x400 ;  /* 0x0000040000047882 */ /* 0x000fe20000000000 */
[-C--:B------:R-:W-:Y:S02]  /*1260*/  IADD3 R8, PT, PT, R2, -R9.reuse, RZ ;  /* 0x8000000902087210 */ /* 0x080fe40007ffe0ff */
[----:B------:R-:W-:-:S05]  /*1270*/  LOP3.LUT R9, RZ, R9, RZ, 0x33, !PT ;  /* 0x00000009ff097212 */ /* 0x000fca00078e33ff */
[----:B------:R-:W-:-:S04]  /*1280*/  IMAD.IADD R9, R10, 0x1, R9 ;  /* 0x000000010a097824 */ /* 0x000fc800078e0209 */
[----:B------:R-:W-:-:S06]  /*1290*/  IMAD.SHL.U32 R9, R9, 0x8, RZ ;  /* 0x0000000809097824 */ /* 0x000fcc00078e00ff */
[----:B------:R-:W1:Y:S01]  /*12a0*/  LDC R9, c[0x3][R9] ;  /* 0x00c0000009097b82 */ /* 0x000e620000000800 */
[----:B0-----:R-:W-:-:S06]  /*12b0*/  ULEA UR4, UR7, UR4, 0x18 ;  /* 0x0000000407047291 */ /* 0x001fcc000f8ec0ff */
[----:B------:R-:W-:-:S05]  /*12c0*/  LEA R8, R8, UR4, 0x3 ;  /* 0x0000000408087c11 */ /* 0x000fca000f8e18ff */
[----:B------:R-:W1:Y:S02]  /*12d0*/  LDS R11, [R8] ;  /* 0x00000000080b7984 */ /* 0x000e640000000800 */
[----:B-1----:R-:W-:-:S07]  /*12e0*/  IMAD R12, R11, R9, R12 ;  /* 0x000000090b0c7224 */ /* 0x002fce00078e020c */
.L_x_12:
[----:B------:R-:W-:Y:S05]  /*12f0*/  BSYNC.RECONVERGENT B0 ;  /* 0x0000000000007941 */ /* 0x000fea0003800200 */
.L_x_9:
[----:B------:R-:W-:-:S07]  /*1300*/  SHF.R.S32.HI R13, RZ, 0x1f, R12 ;  /* 0x0000001fff0d7819 */ /* 0x000fce000001140c */
.L_x_6:
[----:B------:R-:W-:Y:S01]  /*1310*/  ISETP.NE.AND P0, PT, R2, R5, PT ;  /* 0x000000050200720c */ /* 0x000fe20003f05270 */
[----:B------:R-:W0:Y:S01]  /*1320*/  LDC.64 R10, c[0x0][0x390] ;  /* 0x0000e400ff0a7b82 */ /* 0x000e220000000a00 */
[----:B------:R-:W-:-:S11]  /*1330*/  IMAD.IADD R17, R7, 0x1, -R14 ;  /* 0x0000000107117824 */ /* 0x000fd600078e0a0e */
[----:B------:R-:W1:Y:S01]  /*1340*/  @P0 LDS.64 R8, [R15+0x8] ;  /* 0x000008000f080984 */ /* 0x000e620000000a00 */
[----:B0-----:R-:W-:-:S04]  /*1350*/  IMAD R10, R10, UR12, R17 ;  /* 0x0000000c0a0a7c24 */ /* 0x001fc8000f8e0211 */
[----:B------:R-:W-:Y:S01]  /*1360*/  IMAD R11, R10, R11, R0 ;  /* 0x0000000b0a0b7224 */ /* 0x000fe200078e0200 */
[----:B-1----:R-:W-:-:S04]  /*1370*/  @P0 IADD3 R20, P2, PT, R8, R12, RZ ;  /* 0x0000000c08140210 */ /* 0x002fc80007f5e0ff */
[----:B------:R-:W-:Y:S02]  /*1380*/  @P0 IADD3.X R21, PT, PT, R9, R13, RZ, P2, !PT ;  /* 0x0000000d09150210 */ /* 0x000fe400017fe4ff */
[----:B------:R-:W0:Y:S03]  /*1390*/  LDC.64 R12, c[0x0][0x388] ;  /* 0x0000e200ff0c7b82 */ /* 0x000e260000000a00 */
[----:B------:R-:W-:Y:S05]  /*13a0*/  @P0 STS.64 [R15+0x8], R20 ;  /* 0x000008140f000388 */ /* 0x000fea0000000a00 */
[----:B------:R-:W-:Y:S01]  /*13b0*/  BAR.SYNC.DEFER_BLOCKING 0x0 ;  /* 0x0000000000007b1d */ /* 0x000fe20000010000 */
[----:B0-----:R-:W-:-:S05]  /*13c0*/  IMAD.WIDE R12, R11, 0x8, R12 ;  /* 0x000000080b0c7825 */ /* 0x001fca00078e020c */
[----:B------:R-:W0:Y:S04]  /*13d0*/  LDS.64 R8, [R15] ;  /* 0x000000000f087984 */ /* 0x000e280000000a00 */
[----:B0-----:R0:W-:Y:S01]  /*13e0*/  REDG.E.ADD.64.STRONG.GPU desc[UR8][R12.64], R8 ;  /* 0x000000080c00798e */ /* 0x0011e2000c12e508 */
[----:B------:R-:W-:Y:S05]  /*13f0*/  @P1 BRA `(.L_x_13) ;  /* 0xffffffec00b01947 */ /* 0x000fea000383ffff */
[----:B------:R-:W-:Y:S05]  /*1400*/  EXIT ;  /* 0x000000000000794d */ /* 0x000fea0003800000 */
.L_x_14:
[----:B------:R-:W-:-:S00]  /*1410*/  BRA `(.L_x_14) ;  /* 0xfffffffc00fc7947 */ /* 0x000fc0000383ffff */
[----:B------:R-:W-:-:S00]  /*1420*/  NOP ;  /* 0x0000000000007918 */ /* 0x000fc00000000000 */
        /* <DEDUP_REMOVED lines=13> */
.L_x_15:


//--------------------- .nv.shared._Z7dkernelPlS_iiiiii --------------------------
	.section	.nv.shared._Z7dkernelPlS_iiiiii,"aw",@nobits
	.sectionflags	@""
	.align	16
	.zero		1024


//--------------------- .nv.shared.reserved.0     --------------------------
	.section	.nv.shared.reserved.0,"aw",@nobits
	.weak		__nv_reservedSMEM_offset_0_alias
	.size		__nv_reservedSMEM_offset_0_alias, 0, 64
	.other		__nv_reservedSMEM_offset_0_alias,@"STO_CUDA_RESERVED_SHARED STV_DEFAULT"
__nv_reservedSMEM_offset_0_alias:
	.zero		0
	.zero		64


//--------------------- .nv.constant0._Z7dkernelPlS_iiiiii --------------------------
	.section	.nv.constant0._Z7dkernelPlS_iiiiii,"a",@progbits
	.sectionflags	@""
	.align	4
.nv.constant0._Z7dkernelPlS_iiiiii:
	.zero		936


//--------------------- SYMBOLS --------------------------

	.type		.nv.reservedSmem.offset0,@object
	.size		.nv.reservedSmem.offset0,0x4
	.type		.nv.reservedSmem.cap,@object
	.size		.nv.reservedSmem.cap,0x4
